	.target	sm_100a

	.elftype	@"ET_EXEC"


//--------------------- .note.nv.tkinfo           --------------------------
	.section	.note.nv.tkinfo,"",@"SHT_NOTE"
	.sectionflags	@"SHF_NOTE_NV_TKINFO"
	.tkinfo
        /*0018*/ 	.word	0x00000002
        /*0030*/ 	.string	""
        /*0030*/ 	.string	"ptxas"
        /*0030*/ 	.string	"Cuda compilation tools, release 13.0, V13.0.88"
        /*0030*/ 	.string	"Build cuda_13.0.r13.0/compiler.36424714_0"
        /*0030*/ 	.string	"-arch sm_100a -m 64 "



//--------------------- .note.nv.cuinfo           --------------------------
	.section	.note.nv.cuinfo,"",@"SHT_NOTE"
	.sectionflags	@"SHF_NOTE_NV_CUINFO"
        /*0018*/ 	.short	0x0002
        /*001a*/ 	.short	0x0064
        /*001c*/ 	.short	0x0082
	.zero		2


//--------------------- .nv.info                  --------------------------
	.section	.nv.info,"",@"SHT_CUDA_INFO"
	.align	4


	//----- nvinfo : EIATTR_REGCOUNT
	.align		4
        /*0000*/ 	.byte	0x04, 0x2f
        /*0002*/ 	.short	(.L_19 - .L_18)
	.align		4
.L_18:
        /*0004*/ 	.word	index@(_ZN7cutlass13device_kernelINS_4gemm6kernel13GemmUniversalIN4cute5tupleIJiiiiEEENS1_10collective13CollectiveMmaINS1_35MainloopSm100TmaUmmaWarpSpecializedILi6ELi2ELi4ENS5_IJNS4_1CILi1EEESB_SB_EEEEENS5_IJNSA_ILi128EEESE_NSA_ILi64EEEEEENS_10bfloat16_tENS5_IJSB_llEEESH_SI_NS4_8TiledMMAINS4_8MMA_AtomIJNS4_20SM100_MMA_F16BF16_SSISH_SH_fLi128ELi128ELNS4_4UMMA5MajorE1ELSN_1ELNSM_7ScaleInE0ELSO_0EEEEEENS4_6LayoutISC_NS5_IJNSA_ILi0EEESS_SS_EEEEENS5_IJNS4_10UnderscoreESV_SV_EEEEENS4_13SM90_TMA_LOADENS4_14ComposedLayoutINS4_7SwizzleILi3ELi4ELi3EEENS4_18smem_ptr_flag_bitsILi16EEENSR_INS5_IJSF_NSA_ILi8EEEEEENS5_IJSB_SF_EEEEEEEvNS4_8identityESY_S18_vS19_EENS_8epilogue10collective18CollectiveEpilogueINS1B_23Sm100TmaWarpSpecializedILi4ELi2ELi32ELb1ELb0EEEJSG_NS5_IJNSR_ISE_SB_EENSR_INSA_ILi32EEESB_EEEEESH_NS5_IJlSB_lEEESH_S1K_NS1B_6fusion15FusionCallbacksIS1F_NS1L_17LinearCombinationISH_fSH_fLNS_15FloatRoundStyleE2EEESG_S1J_JEEENS4_5SM1004TMEM4LOAD26SM100_TMEM_LOAD_32dp32b32xESY_NSZ_INS10_ILi2ELi4ELi3EEES13_NSR_INS5_IJS14_S1H_EEENS5_IJS1H_SB_EEEEEEENS4_39AutoVectorizingCopyWithAssumedAlignmentILi128EEENS4_14SM90_TMA_STOREES1Z_S21_S21_EEEvvEEEEvNT_6ParamsE)
        /*0008*/ 	.word	0x0000006e


	//----- nvinfo : EIATTR_FRAME_SIZE
	.align		4
.L_19:
        /*000c*/ 	.byte	0x04, 0x11
        /*000e*/ 	.short	(.L_21 - .L_20)
	.align		4
.L_20:
        /*0010*/ 	.word	index@($__internal_2_$__cuda_sm10x_tcgen05_guardrail_trap_unallocated_columns_being_dealloced)
        /*0014*/ 	.word	0x00000000


	//----- nvinfo : EIATTR_FRAME_SIZE
	.align		4
.L_21:
        /*0018*/ 	.byte	0x04, 0x11
        /*001a*/ 	.short	(.L_23 - .L_22)
	.align		4
.L_22:
        /*001c*/ 	.word	index@($__internal_1_$__cuda_sm10x_tcgen05_guardrail_trap_phase_invalid_during_alloc)
        /*0020*/ 	.word	0x00000000


	//----- nvinfo : EIATTR_FRAME_SIZE
	.align		4
.L_23:
        /*0024*/ 	.byte	0x04, 0x11
        /*0026*/ 	.short	(.L_25 - .L_24)
	.align		4
.L_24:
        /*0028*/ 	.word	index@($__internal_0_$__cuda_sm10x_tcgen05_guardrail_trap_col_being_dealloced_not_returned_by_alloc)
        /*002c*/ 	.word	0x00000000


	//----- nvinfo : EIATTR_FRAME_SIZE
	.align		4
.L_25:
        /*0030*/ 	.byte	0x04, 0x11
        /*0032*/ 	.short	(.L_27 - .L_26)
	.align		4
.L_26:
        /*0034*/ 	.word	index@(_ZN7cutlass13device_kernelINS_4gemm6kernel13GemmUniversalIN4cute5tupleIJiiiiEEENS1_10collective13CollectiveMmaINS1_35MainloopSm100TmaUmmaWarpSpecializedILi6ELi2ELi4ENS5_IJNS4_1CILi1EEESB_SB_EEEEENS5_IJNSA_ILi128EEESE_NSA_ILi64EEEEEENS_10bfloat16_tENS5_IJSB_llEEESH_SI_NS4_8TiledMMAINS4_8MMA_AtomIJNS4_20SM100_MMA_F16BF16_SSISH_SH_fLi128ELi128ELNS4_4UMMA5MajorE1ELSN_1ELNSM_7ScaleInE0ELSO_0EEEEEENS4_6LayoutISC_NS5_IJNSA_ILi0EEESS_SS_EEEEENS5_IJNS4_10UnderscoreESV_SV_EEEEENS4_13SM90_TMA_LOADENS4_14ComposedLayoutINS4_7SwizzleILi3ELi4ELi3EEENS4_18smem_ptr_flag_bitsILi16EEENSR_INS5_IJSF_NSA_ILi8EEEEEENS5_IJSB_SF_EEEEEEEvNS4_8identityESY_S18_vS19_EENS_8epilogue10collective18CollectiveEpilogueINS1B_23Sm100TmaWarpSpecializedILi4ELi2ELi32ELb1ELb0EEEJSG_NS5_IJNSR_ISE_SB_EENSR_INSA_ILi32EEESB_EEEEESH_NS5_IJlSB_lEEESH_S1K_NS1B_6fusion15FusionCallbacksIS1F_NS1L_17LinearCombinationISH_fSH_fLNS_15FloatRoundStyleE2EEESG_S1J_JEEENS4_5SM1004TMEM4LOAD26SM100_TMEM_LOAD_32dp32b32xESY_NSZ_INS10_ILi2ELi4ELi3EEES13_NSR_INS5_IJS14_S1H_EEENS5_IJS1H_SB_EEEEEEENS4_39AutoVectorizingCopyWithAssumedAlignmentILi128EEENS4_14SM90_TMA_STOREES1Z_S21_S21_EEEvvEEEEvNT_6ParamsE)
        /*0038*/ 	.word	0x00000000


	//----- nvinfo : EIATTR_MIN_STACK_SIZE
	.align		4
.L_27:
        /*003c*/ 	.byte	0x04, 0x12
        /*003e*/ 	.short	(.L_29 - .L_28)
	.align		4
.L_28:
        /*0040*/ 	.word	index@(_ZN7cutlass13device_kernelINS_4gemm6kernel13GemmUniversalIN4cute5tupleIJiiiiEEENS1_10collective13CollectiveMmaINS1_35MainloopSm100TmaUmmaWarpSpecializedILi6ELi2ELi4ENS5_IJNS4_1CILi1EEESB_SB_EEEEENS5_IJNSA_ILi128EEESE_NSA_ILi64EEEEEENS_10bfloat16_tENS5_IJSB_llEEESH_SI_NS4_8TiledMMAINS4_8MMA_AtomIJNS4_20SM100_MMA_F16BF16_SSISH_SH_fLi128ELi128ELNS4_4UMMA5MajorE1ELSN_1ELNSM_7ScaleInE0ELSO_0EEEEEENS4_6LayoutISC_NS5_IJNSA_ILi0EEESS_SS_EEEEENS5_IJNS4_10UnderscoreESV_SV_EEEEENS4_13SM90_TMA_LOADENS4_14ComposedLayoutINS4_7SwizzleILi3ELi4ELi3EEENS4_18smem_ptr_flag_bitsILi16EEENSR_INS5_IJSF_NSA_ILi8EEEEEENS5_IJSB_SF_EEEEEEEvNS4_8identityESY_S18_vS19_EENS_8epilogue10collective18CollectiveEpilogueINS1B_23Sm100TmaWarpSpecializedILi4ELi2ELi32ELb1ELb0EEEJSG_NS5_IJNSR_ISE_SB_EENSR_INSA_ILi32EEESB_EEEEESH_NS5_IJlSB_lEEESH_S1K_NS1B_6fusion15FusionCallbacksIS1F_NS1L_17LinearCombinationISH_fSH_fLNS_15FloatRoundStyleE2EEESG_S1J_JEEENS4_5SM1004TMEM4LOAD26SM100_TMEM_LOAD_32dp32b32xESY_NSZ_INS10_ILi2ELi4ELi3EEES13_NSR_INS5_IJS14_S1H_EEENS5_IJS1H_SB_EEEEEEENS4_39AutoVectorizingCopyWithAssumedAlignmentILi128EEENS4_14SM90_TMA_STOREES1Z_S21_S21_EEEvvEEEEvNT_6ParamsE)
        /*0044*/ 	.word	0x00000000
.L_29:


//--------------------- .nv.compat                --------------------------
	.section	.nv.compat,"",@"SHT_CUDA_COMPAT_INFO"
	.align	4
        /*0000*/ 	.byte	0x02, 0x09, 0x01, 0x00, 0x02, 0x02, 0x02, 0x00, 0x02, 0x05, 0x05, 0x00, 0x03, 0x07, 0x01, 0x01
        /*0010*/ 	.byte	0x02, 0x03, 0x01, 0x00, 0x02, 0x06, 0x01, 0x00, 0x04, 0x0b, 0x08, 0x00, 0x09, 0x00, 0x00, 0x00
        /*0020*/ 	.byte	0x00, 0x00, 0x00, 0x00


//--------------------- .nv.info._ZN7cutlass13device_kernelINS_4gemm6kernel13GemmUniversalIN4cute5tupleIJiiiiEEENS1_10collective13CollectiveMmaINS1_35MainloopSm100TmaUmmaWarpSpecializedILi6ELi2ELi4ENS5_IJNS4_1CILi1EEESB_SB_EEEEENS5_IJNSA_ILi128EEESE_NSA_ILi64EEEEEENS_10bfloat16_tENS5_IJSB_llEEESH_SI_NS4_8TiledMMAINS4_8MMA_AtomIJNS4_20SM100_MMA_F16BF16_SSISH_SH_fLi128ELi128ELNS4_4UMMA5MajorE1ELSN_1ELNSM_7ScaleInE0ELSO_0EEEEEENS4_6LayoutISC_NS5_IJNSA_ILi0EEESS_SS_EEEEENS5_IJNS4_10UnderscoreESV_SV_EEEEENS4_13SM90_TMA_LOADENS4_14ComposedLayoutINS4_7SwizzleILi3ELi4ELi3EEENS4_18smem_ptr_flag_bitsILi16EEENSR_INS5_IJSF_NSA_ILi8EEEEEENS5_IJSB_SF_EEEEEEEvNS4_8identityESY_S18_vS19_EENS_8epilogue10collective18CollectiveEpilogueINS1B_23Sm100TmaWarpSpecializedILi4ELi2ELi32ELb1ELb0EEEJSG_NS5_IJNSR_ISE_SB_EENSR_INSA_ILi32EEESB_EEEEESH_NS5_IJlSB_lEEESH_S1K_NS1B_6fusion15FusionCallbacksIS1F_NS1L_17LinearCombinationISH_fSH_fLNS_15FloatRoundStyleE2EEESG_S1J_JEEENS4_5SM1004TMEM4LOAD26SM100_TMEM_LOAD_32dp32b32xESY_NSZ_INS10_ILi2ELi4ELi3EEES13_NSR_INS5_IJS14_S1H_EEENS5_IJS1H_SB_EEEEEEENS4_39AutoVectorizingCopyWithAssumedAlignmentILi128EEENS4_14SM90_TMA_STOREES1Z_S21_S21_EEEvvEEEEvNT_6ParamsE --------------------------
	.section	.nv.info._ZN7cutlass13device_kernelINS_4gemm6kernel13GemmUniversalIN4cute5tupleIJiiiiEEENS1_10collective13CollectiveMmaINS1_35MainloopSm100TmaUmmaWarpSpecializedILi6ELi2ELi4ENS5_IJNS4_1CILi1EEESB_SB_EEEEENS5_IJNSA_ILi128EEESE_NSA_ILi64EEEEEENS_10bfloat16_tENS5_IJSB_llEEESH_SI_NS4_8TiledMMAINS4_8MMA_AtomIJNS4_20SM100_MMA_F16BF16_SSISH_SH_fLi128ELi128ELNS4_4UMMA5MajorE1ELSN_1ELNSM_7ScaleInE0ELSO_0EEEEEENS4_6LayoutISC_NS5_IJNSA_ILi0EEESS_SS_EEEEENS5_IJNS4_10UnderscoreESV_SV_EEEEENS4_13SM90_TMA_LOADENS4_14ComposedLayoutINS4_7SwizzleILi3ELi4ELi3EEENS4_18smem_ptr_flag_bitsILi16EEENSR_INS5_IJSF_NSA_ILi8EEEEEENS5_IJSB_SF_EEEEEEEvNS4_8identityESY_S18_vS19_EENS_8epilogue10collective18CollectiveEpilogueINS1B_23Sm100TmaWarpSpecializedILi4ELi2ELi32ELb1ELb0EEEJSG_NS5_IJNSR_ISE_SB_EENSR_INSA_ILi32EEESB_EEEEESH_NS5_IJlSB_lEEESH_S1K_NS1B_6fusion15FusionCallbacksIS1F_NS1L_17LinearCombinationISH_fSH_fLNS_15FloatRoundStyleE2EEESG_S1J_JEEENS4_5SM1004TMEM4LOAD26SM100_TMEM_LOAD_32dp32b32xESY_NSZ_INS10_ILi2ELi4ELi3EEES13_NSR_INS5_IJS14_S1H_EEENS5_IJS1H_SB_EEEEEEENS4_39AutoVectorizingCopyWithAssumedAlignmentILi128EEENS4_14SM90_TMA_STOREES1Z_S21_S21_EEEvvEEEEvNT_6ParamsE,"",@"SHT_CUDA_INFO"
	.sectionflags	@""
	.align	4


	//----- nvinfo : EIATTR_CUDA_API_VERSION
	.align		4
        /*0000*/ 	.byte	0x04, 0x37
        /*0002*/ 	.short	(.L_31 - .L_30)
.L_30:
        /*0004*/ 	.word	0x00000082


	//----- nvinfo : EIATTR_KPARAM_INFO
	.align		4
.L_31:
        /*0008*/ 	.byte	0x04, 0x17
        /*000a*/ 	.short	(.L_33 - .L_32)
.L_32:
        /*000c*/ 	.word	0x00000000
        /*0010*/ 	.short	0x0000
        /*0012*/ 	.short	0x0000
        /*0014*/ 	.byte	0x00, 0xf0, 0x01, 0x20


	//----- nvinfo : EIATTR_AT_ENTRY_FRAGMENTS
	.align		4
.L_33:
        /*0018*/ 	.byte	0x04, 0x4f
        /*001a*/ 	.short	(.L_35 - .L_34)


	//   ....[0]....
.L_34:
        /*001c*/ 	.word	0x00000006


	//----- nvinfo : EIATTR_RESERVED_SMEM_USED
	.align		4
.L_35:
        /*0020*/ 	.byte	0x01, 0x41
	.zero		2


	//----- nvinfo : EIATTR_SPARSE_MMA_MASK
	.align		4
        /*0024*/ 	.byte	0x03, 0x50
        /*0026*/ 	.short	0x0000


	//----- nvinfo : EIATTR_TCGEN05_1CTA_USED
	.align		4
        /*0028*/ 	.byte	0x01, 0x51
	.zero		2


	//----- nvinfo : EIATTR_MAXREG_COUNT
	.align		4
        /*002c*/ 	.byte	0x03, 0x1b
        /*002e*/ 	.short	0x00ff


	//----- nvinfo : EIATTR_NUM_BARRIERS
	.align		4
        /*0030*/ 	.byte	0x02, 0x4c
        /*0032*/ 	.byte	0x07
	.zero		1


	//----- nvinfo : EIATTR_EXTERNS
	.align		4
        /*0034*/ 	.byte	0x04, 0x0f
        /*0036*/ 	.short	(.L_37 - .L_36)


	//   ....[0]....
	.align		4
.L_36:
        /*0038*/ 	.word	index@(__assertfail)


	//----- nvinfo : EIATTR_MERCURY_ISA_VERSION
	.align		4
.L_37:
        /*003c*/ 	.byte	0x03, 0x5f
        /*003e*/ 	.short	0x0101


	//----- nvinfo : EIATTR_INT_WARP_WIDE_INSTR_OFFSETS
	.align		4
        /*0040*/ 	.byte	0x04, 0x31
        /*0042*/ 	.short	(.L_39 - .L_38)


	//   ....[0]....
.L_38:
        /*0044*/ 	.word	0x00001f60


	//   ....[1]....
        /*0048*/ 	.word	0x00003ac0


	//   ....[2]....
        /*004c*/ 	.word	0x00003af0


	//   ....[3]....
        /*0050*/ 	.word	0x00003b40


	//   ....[4]....
        /*0054*/ 	.word	0x00004460


	//   ....[5]....
        /*0058*/ 	.word	0x000044c0


	//   ....[6]....
        /*005c*/ 	.word	0x000045a0


	//   ....[7]....
        /*0060*/ 	.word	0x00004610


	//   ....[8]....
        /*0064*/ 	.word	0x00004720


	//   ....[9]....
        /*0068*/ 	.word	0x000047b0


	//   ....[10]....
        /*006c*/ 	.word	0x00004980


	//   ....[11]....
        /*0070*/ 	.word	0x00004ae0


	//----- nvinfo : EIATTR_COOP_GROUP_MASK_REGIDS
	.align		4
.L_39:
        /*0074*/ 	.byte	0x04, 0x29
        /*0076*/ 	.short	(.L_41 - .L_40)


	//   ....[0]....
.L_40:
        /*0078*/ 	.word	0xffffffff


	//   ....[1]....
        /*007c*/ 	.word	0xffffffff


	//   ....[2]....
        /*0080*/ 	.word	0xffffffff


	//   ....[3]....
        /*0084*/ 	.word	0xffffffff


	//   ....[4]....
        /*0088*/ 	.word	0xffffffff


	//   ....[5]....
        /*008c*/ 	.word	0xffffffff


	//   ....[6]....
        /*0090*/ 	.word	0xffffffff


	//   ....[7]....
        /*0094*/ 	.word	0xffffffff


	//   ....[8]....
        /*0098*/ 	.word	0xffffffff


	//   ....[9]....
        /*009c*/ 	.word	0xffffffff


	//   ....[10]....
        /*00a0*/ 	.word	0xffffffff


	//   ....[11]....
        /*00a4*/ 	.word	0xffffffff


	//   ....[12]....
        /*00a8*/ 	.word	0xffffffff


	//----- nvinfo : EIATTR_COOP_GROUP_INSTR_OFFSETS
	.align		4
.L_41:
        /*00ac*/ 	.byte	0x04, 0x28
        /*00ae*/ 	.short	(.L_43 - .L_42)


	//   ....[0]....
.L_42:
        /*00b0*/ 	.word	0x00000090


	//   ....[1]....
        /*00b4*/ 	.word	0x000004d0


	//   ....[2]....
        /*00b8*/ 	.word	0x00000680


	//   ....[3]....
        /*00bc*/ 	.word	0x00000820


	//   ....[4]....
        /*00c0*/ 	.word	0x00000920


	//   ....[5]....
        /*00c4*/ 	.word	0x00000a90


	//   ....[6]....
        /*00c8*/ 	.word	0x00000c30


	//   ....[7]....
        /*00cc*/ 	.word	0x00001e40


	//   ....[8]....
        /*00d0*/ 	.word	0x00002d40


	//   ....[9]....
        /*00d4*/ 	.word	0x00002f50


	//   ....[10]....
        /*00d8*/ 	.word	0x00002f80


	//   ....[11]....
        /*00dc*/ 	.word	0x000039b0


	//   ....[12]....
        /*00e0*/ 	.word	0x00003be0


	//----- nvinfo : EIATTR_VRC_CTA_INIT_COUNT
	.align		4
.L_43:
        /*00e4*/ 	.byte	0x02, 0x4a
        /*00e6*/ 	.byte	0x80
	.zero		1


	//----- nvinfo : EIATTR_SYSCALL_OFFSETS
	.align		4
        /*00e8*/ 	.byte	0x04, 0x46
        /*00ea*/ 	.short	(.L_45 - .L_44)


	//   ....[0]....
.L_44:
        /*00ec*/ 	.word	0x00005560


	//   ....[1]....
        /*00f0*/ 	.word	0x00005650


	//   ....[2]....
        /*00f4*/ 	.word	0x00005dc0


	//   ....[3]....
        /*00f8*/ 	.word	0x00006a40


	//   ....[4]....
        /*00fc*/ 	.word	0x00007690


	//   ....[5]....
        /*0100*/ 	.word	0x000082e0


	//----- nvinfo : EIATTR_MBARRIER_INSTR_OFFSETS
	.align		4
.L_45:
        /*0104*/ 	.byte	0x04, 0x39
        /*0106*/ 	.short	(.L_47 - .L_46)


	//   ....[0]....
.L_46:
        /*0108*/ 	.word	0x000005b0
        /*010c*/ 	.word	0x000000ff
        /*0110*/ 	.word	0x00000000
        /*0114*/ 	.short	0x0100
        /*0116*/ 	.byte	0x05
	.zero		1


	//   ....[1]....
        /*0118*/ 	.word	0x000005c0
        /*011c*/ 	.word	0x000000ff
        /*0120*/ 	.word	0x00000030
        /*0124*/ 	.short	0x0100
        /*0126*/ 	.byte	0x05
	.zero		1


	//   ....[2]....
        /*0128*/ 	.word	0x000005d0
        /*012c*/ 	.word	0x000000ff
        /*0130*/ 	.word	0x00000008
        /*0134*/ 	.short	0x0100
        /*0136*/ 	.byte	0x05
	.zero		1


	//   ....[3]....
        /*0138*/ 	.word	0x000005e0
        /*013c*/ 	.word	0x000000ff
        /*0140*/ 	.word	0x00000038
        /*0144*/ 	.short	0x0100
        /*0146*/ 	.byte	0x05
	.zero		1


	//   ....[4]....
        /*0148*/ 	.word	0x000005f0
        /*014c*/ 	.word	0x000000ff
        /*0150*/ 	.word	0x00000010
        /*0154*/ 	.short	0x0100
        /*0156*/ 	.byte	0x05
	.zero		1


	//   ....[5]....
        /*0158*/ 	.word	0x00000600
        /*015c*/ 	.word	0x000000ff
        /*0160*/ 	.word	0x00000040
        /*0164*/ 	.short	0x0100
        /*0166*/ 	.byte	0x05
	.zero		1


	//   ....[6]....
        /*0168*/ 	.word	0x00000610
        /*016c*/ 	.word	0x000000ff
        /*0170*/ 	.word	0x00000018
        /*0174*/ 	.short	0x0100
        /*0176*/ 	.byte	0x05
	.zero		1


	//   ....[7]....
        /*0178*/ 	.word	0x00000620
        /*017c*/ 	.word	0x000000ff
        /*0180*/ 	.word	0x00000048
        /*0184*/ 	.short	0x0100
        /*0186*/ 	.byte	0x05
	.zero		1


	//   ....[8]....
        /*0188*/ 	.word	0x00000630
        /*018c*/ 	.word	0x000000ff
        /*0190*/ 	.word	0x00000020
        /*0194*/ 	.short	0x0100
        /*0196*/ 	.byte	0x05
	.zero		1


	//   ....[9]....
        /*0198*/ 	.word	0x00000640
        /*019c*/ 	.word	0x000000ff
        /*01a0*/ 	.word	0x00000050
        /*01a4*/ 	.short	0x0100
        /*01a6*/ 	.byte	0x05
	.zero		1


	//   ....[10]....
        /*01a8*/ 	.word	0x00000650
        /*01ac*/ 	.word	0x000000ff
        /*01b0*/ 	.word	0x00000028
        /*01b4*/ 	.short	0x0100
        /*01b6*/ 	.byte	0x05
	.zero		1


	//   ....[11]....
        /*01b8*/ 	.word	0x00000660
        /*01bc*/ 	.word	0x000000ff
        /*01c0*/ 	.word	0x00000058
        /*01c4*/ 	.short	0x0100
        /*01c6*/ 	.byte	0x05
	.zero		1


	//   ....[12]....
        /*01c8*/ 	.word	0x00000790
        /*01cc*/ 	.word	0x000000ff
        /*01d0*/ 	.word	0x00000060
        /*01d4*/ 	.short	0x0100
        /*01d6*/ 	.byte	0x07
	.zero		1


	//   ....[13]....
        /*01d8*/ 	.word	0x000007a0
        /*01dc*/ 	.word	0x000000ff
        /*01e0*/ 	.word	0x00000080
        /*01e4*/ 	.short	0x0100
        /*01e6*/ 	.byte	0x07
	.zero		1


	//   ....[14]....
        /*01e8*/ 	.word	0x000007b0
        /*01ec*/ 	.word	0x000000ff
        /*01f0*/ 	.word	0x00000068
        /*01f4*/ 	.short	0x0100
        /*01f6*/ 	.byte	0x07
	.zero		1


	//   ....[15]....
        /*01f8*/ 	.word	0x000007c0
        /*01fc*/ 	.word	0x000000ff
        /*0200*/ 	.word	0x00000088
        /*0204*/ 	.short	0x0100
        /*0206*/ 	.byte	0x07
	.zero		1


	//   ....[16]....
        /*0208*/ 	.word	0x000007d0
        /*020c*/ 	.word	0x000000ff
        /*0210*/ 	.word	0x00000070
        /*0214*/ 	.short	0x0100
        /*0216*/ 	.byte	0x07
	.zero		1


	//   ....[17]....
        /*0218*/ 	.word	0x000007e0
        /*021c*/ 	.word	0x000000ff
        /*0220*/ 	.word	0x00000090
        /*0224*/ 	.short	0x0100
        /*0226*/ 	.byte	0x07
	.zero		1


	//   ....[18]....
        /*0228*/ 	.word	0x000007f0
        /*022c*/ 	.word	0x000000ff
        /*0230*/ 	.word	0x00000078
        /*0234*/ 	.short	0x0100
        /*0236*/ 	.byte	0x07
	.zero		1


	//   ....[19]....
        /*0238*/ 	.word	0x00000800
        /*023c*/ 	.word	0x000000ff
        /*0240*/ 	.word	0x00000098
        /*0244*/ 	.short	0x0100
        /*0246*/ 	.byte	0x07
	.zero		1


	//   ....[20]....
        /*0248*/ 	.word	0x000008f0
        /*024c*/ 	.word	0x000000ff
        /*0250*/ 	.word	0x000000a0
        /*0254*/ 	.short	0x0100
        /*0256*/ 	.byte	0x05
	.zero		1


	//   ....[21]....
        /*0258*/ 	.word	0x00000900
        /*025c*/ 	.word	0x000000ff
        /*0260*/ 	.word	0x000000a8
        /*0264*/ 	.short	0x0100
        /*0266*/ 	.byte	0x05
	.zero		1


	//   ....[22]....
        /*0268*/ 	.word	0x00000a40
        /*026c*/ 	.word	0x000000ff
        /*0270*/ 	.word	0x000000b0
        /*0274*/ 	.short	0x0100
        /*0276*/ 	.byte	0x05
	.zero		1


	//   ....[23]....
        /*0278*/ 	.word	0x00000a50
        /*027c*/ 	.word	0x000000ff
        /*0280*/ 	.word	0x000000c0
        /*0284*/ 	.short	0x0100
        /*0286*/ 	.byte	0x05
	.zero		1


	//   ....[24]....
        /*0288*/ 	.word	0x00000a60
        /*028c*/ 	.word	0x000000ff
        /*0290*/ 	.word	0x000000b8
        /*0294*/ 	.short	0x0100
        /*0296*/ 	.byte	0x05
	.zero		1


	//   ....[25]....
        /*0298*/ 	.word	0x00000a70
        /*029c*/ 	.word	0x000000ff
        /*02a0*/ 	.word	0x000000c8
        /*02a4*/ 	.short	0x0100
        /*02a6*/ 	.byte	0x05
	.zero		1


	//   ....[26]....
        /*02a8*/ 	.word	0x00000ba0
        /*02ac*/ 	.word	0x000000ff
        /*02b0*/ 	.word	0x000000d0
        /*02b4*/ 	.short	0x0100
        /*02b6*/ 	.byte	0x07
	.zero		1


	//   ....[27]....
        /*02b8*/ 	.word	0x00000bb0
        /*02bc*/ 	.word	0x000000ff
        /*02c0*/ 	.word	0x000000f0
        /*02c4*/ 	.short	0x0100
        /*02c6*/ 	.byte	0x07
	.zero		1


	//   ....[28]....
        /*02c8*/ 	.word	0x00000bc0
        /*02cc*/ 	.word	0x000000ff
        /*02d0*/ 	.word	0x000000d8
        /*02d4*/ 	.short	0x0100
        /*02d6*/ 	.byte	0x07
	.zero		1


	//   ....[29]....
        /*02d8*/ 	.word	0x00000bd0
        /*02dc*/ 	.word	0x000000ff
        /*02e0*/ 	.word	0x000000f8
        /*02e4*/ 	.short	0x0100
        /*02e6*/ 	.byte	0x07
	.zero		1


	//   ....[30]....
        /*02e8*/ 	.word	0x00000be0
        /*02ec*/ 	.word	0x000000ff
        /*02f0*/ 	.word	0x000000e0
        /*02f4*/ 	.short	0x0100
        /*02f6*/ 	.byte	0x07
	.zero		1


	//   ....[31]....
        /*02f8*/ 	.word	0x00000bf0
        /*02fc*/ 	.word	0x000000ff
        /*0300*/ 	.word	0x00000100
        /*0304*/ 	.short	0x0100
        /*0306*/ 	.byte	0x07
	.zero		1


	//   ....[32]....
        /*0308*/ 	.word	0x00000c00
        /*030c*/ 	.word	0x000000ff
        /*0310*/ 	.word	0x000000e8
        /*0314*/ 	.short	0x0100
        /*0316*/ 	.byte	0x07
	.zero		1


	//   ....[33]....
        /*0318*/ 	.word	0x00000c10
        /*031c*/ 	.word	0x000000ff
        /*0320*/ 	.word	0x00000108
        /*0324*/ 	.short	0x0100
        /*0326*/ 	.byte	0x07
	.zero		1


	//   ....[34]....
        /*0328*/ 	.word	0x00000d00
        /*032c*/ 	.word	0x000000ff
        /*0330*/ 	.word	0x00000110
        /*0334*/ 	.short	0x0100
        /*0336*/ 	.byte	0x05
	.zero		1


	//   ....[35]....
        /*0338*/ 	.word	0x00000d10
        /*033c*/ 	.word	0x000000ff
        /*0340*/ 	.word	0x00000120
        /*0344*/ 	.short	0x0100
        /*0346*/ 	.byte	0x05
	.zero		1


	//   ....[36]....
        /*0348*/ 	.word	0x00000d20
        /*034c*/ 	.word	0x000000ff
        /*0350*/ 	.word	0x00000118
        /*0354*/ 	.short	0x0100
        /*0356*/ 	.byte	0x05
	.zero		1


	//   ....[37]....
        /*0358*/ 	.word	0x00000d30
        /*035c*/ 	.word	0x000000ff
        /*0360*/ 	.word	0x00000128
        /*0364*/ 	.short	0x0100
        /*0366*/ 	.byte	0x05
	.zero		1


	//   ....[38]....
        /*0368*/ 	.word	0x00001600
        /*036c*/ 	.word	0x00000002
        /*0370*/ 	.word	0x00000120
        /*0374*/ 	.short	0x010a
        /*0376*/ 	.byte	0xff
	.zero		1


	//   ....[39]....
        /*0378*/ 	.word	0x00001630
        /*037c*/ 	.word	0x00000002
        /*0380*/ 	.word	0x00000110
        /*0384*/ 	.short	0x0101
        /*0386*/ 	.byte	0xff
	.zero		1


	//   ....[40]....
        /*0388*/ 	.word	0x00001700
        /*038c*/ 	.word	0x000000ff
        /*0390*/ 	.word	0x00000030
        /*0394*/ 	.short	0x010a
        /*0396*/ 	.byte	0x08
	.zero		1


	//   ....[41]....
        /*0398*/ 	.word	0x000017c0
        /*039c*/ 	.word	0x000000ff
        /*03a0*/ 	.word	0x00000030
        /*03a4*/ 	.short	0x010a
        /*03a6*/ 	.byte	0x21
	.zero		1


	//   ....[42]....
        /*03a8*/ 	.word	0x00001920
        /*03ac*/ 	.word	0x000000ff
        /*03b0*/ 	.word	0x00000030
        /*03b4*/ 	.short	0x010a
        /*03b6*/ 	.byte	0x08
	.zero		1


	//   ....[43]....
        /*03b8*/ 	.word	0x00001ab0
        /*03bc*/ 	.word	0x000000ff
        /*03c0*/ 	.word	0x000000a8
        /*03c4*/ 	.short	0x0101
        /*03c6*/ 	.byte	0x04
	.zero		1


	//   ....[44]....
        /*03c8*/ 	.word	0x00001ad0
        /*03cc*/ 	.word	0x000000ff
        /*03d0*/ 	.word	0x00000030
        /*03d4*/ 	.short	0x010a
        /*03d6*/ 	.byte	0x08
	.zero		1


	//   ....[45]....
        /*03d8*/ 	.word	0x00001b70
        /*03dc*/ 	.word	0x000000ff
        /*03e0*/ 	.word	0x00000030
        /*03e4*/ 	.short	0x010a
        /*03e6*/ 	.byte	0x21
	.zero		1


	//   ....[46]....
        /*03e8*/ 	.word	0x00001cd0
        /*03ec*/ 	.word	0x000000ff
        /*03f0*/ 	.word	0x00000030
        /*03f4*/ 	.short	0x010a
        /*03f6*/ 	.byte	0x08
	.zero		1


	//   ....[47]....
        /*03f8*/ 	.word	0x00001e70
        /*03fc*/ 	.word	0x00000002
        /*0400*/ 	.word	0x000000b0
        /*0404*/ 	.short	0x010a
        /*0406*/ 	.byte	0xff
	.zero		1


	//   ....[48]....
        /*0408*/ 	.word	0x00001f30
        /*040c*/ 	.word	0x00000002
        /*0410*/ 	.word	0x00000000
        /*0414*/ 	.short	0x0101
        /*0416*/ 	.byte	0xff
	.zero		1


	//   ....[49]....
        /*0418*/ 	.word	0x00002490
        /*041c*/ 	.word	0x000000ff
        /*0420*/ 	.word	0x00000000
        /*0424*/ 	.short	0x010a
        /*0426*/ 	.byte	0x05
	.zero		1


	//   ....[50]....
        /*0428*/ 	.word	0x00002520
        /*042c*/ 	.word	0x000000ff
        /*0430*/ 	.word	0x00000000
        /*0434*/ 	.short	0x010a
        /*0436*/ 	.byte	0x05
	.zero		1


	//   ....[51]....
        /*0438*/ 	.word	0x000025b0
        /*043c*/ 	.word	0x000000ff
        /*0440*/ 	.word	0x00000000
        /*0444*/ 	.short	0x010a
        /*0446*/ 	.byte	0x05
	.zero		1


	//   ....[52]....
        /*0448*/ 	.word	0x00002640
        /*044c*/ 	.word	0x000000ff
        /*0450*/ 	.word	0x00000000
        /*0454*/ 	.short	0x010a
        /*0456*/ 	.byte	0x05
	.zero		1


	//   ....[53]....
        /*0458*/ 	.word	0x000026d0
        /*045c*/ 	.word	0x000000ff
        /*0460*/ 	.word	0x00000000
        /*0464*/ 	.short	0x010a
        /*0466*/ 	.byte	0x05
	.zero		1


	//   ....[54]....
        /*0468*/ 	.word	0x00002770
        /*046c*/ 	.word	0x00000000
        /*0470*/ 	.word	0x00000000
        /*0474*/ 	.short	0x010a
        /*0476*/ 	.byte	0xff
	.zero		1


	//   ....[55]....
        /*0478*/ 	.word	0x00002890
        /*047c*/ 	.word	0x00000000
        /*0480*/ 	.word	0x00000110
        /*0484*/ 	.short	0x010a
        /*0486*/ 	.byte	0xff
	.zero		1


	//   ....[56]....
        /*0488*/ 	.word	0x00002900
        /*048c*/ 	.word	0x00000000
        /*0490*/ 	.word	0x00000000
        /*0494*/ 	.short	0x0101
        /*0496*/ 	.byte	0xff
	.zero		1


	//   ....[57]....
        /*0498*/ 	.word	0x00002920
        /*049c*/ 	.word	0x000000ff
        /*04a0*/ 	.word	0x000000c0
        /*04a4*/ 	.short	0x010a
        /*04a6*/ 	.byte	0x05
	.zero		1


	//   ....[58]....
        /*04a8*/ 	.word	0x00002a40
        /*04ac*/ 	.word	0x00000000
        /*04b0*/ 	.word	0x000000b0
        /*04b4*/ 	.short	0x010a
        /*04b6*/ 	.byte	0xff
	.zero		1


	//   ....[59]....
        /*04b8*/ 	.word	0x00002b40
        /*04bc*/ 	.word	0x00000000
        /*04c0*/ 	.word	0x00000000
        /*04c4*/ 	.short	0x0101
        /*04c6*/ 	.byte	0xff
	.zero		1


	//   ....[60]....
        /*04c8*/ 	.word	0x00002bd0
        /*04cc*/ 	.word	0x000000ff
        /*04d0*/ 	.word	0x000000c0
        /*04d4*/ 	.short	0x0106
        /*04d6*/ 	.byte	0x05
	.zero		1


	//   ....[61]....
        /*04d8*/ 	.word	0x00002bf0
        /*04dc*/ 	.word	0x000000ff
        /*04e0*/ 	.word	0x000000c0
        /*04e4*/ 	.short	0x010a
        /*04e6*/ 	.byte	0x05
	.zero		1


	//   ....[62]....
        /*04e8*/ 	.word	0x00002c80
        /*04ec*/ 	.word	0x000000ff
        /*04f0*/ 	.word	0x000000c0
        /*04f4*/ 	.short	0x0106
        /*04f6*/ 	.byte	0x04
	.zero		1


	//   ....[63]....
        /*04f8*/ 	.word	0x00002cc0
        /*04fc*/ 	.word	0x00000000
        /*0500*/ 	.word	0x000000c0
        /*0504*/ 	.short	0x010a
        /*0506*/ 	.byte	0xff
	.zero		1


	//   ....[64]....
        /*0508*/ 	.word	0x00003200
        /*050c*/ 	.word	0x00000000
        /*0510*/ 	.word	0x000000b0
        /*0514*/ 	.short	0x010a
        /*0516*/ 	.byte	0xff
	.zero		1


	//   ....[65]....
        /*0518*/ 	.word	0x00003310
        /*051c*/ 	.word	0x00000003
        /*0520*/ 	.word	0x00000000
        /*0524*/ 	.short	0x0101
        /*0526*/ 	.byte	0xff
	.zero		1


	//   ....[66]....
        /*0528*/ 	.word	0x00003320
        /*052c*/ 	.word	0x000000ff
        /*0530*/ 	.word	0x00000000
        /*0534*/ 	.short	0x010a
        /*0536*/ 	.byte	0x06
	.zero		1


	//   ....[67]....
        /*0538*/ 	.word	0x00003340
        /*053c*/ 	.word	0x000000ff
        /*0540*/ 	.word	0x000000f0
        /*0544*/ 	.short	0x010a
        /*0546*/ 	.byte	0x07
	.zero		1


	//   ....[68]....
        /*0548*/ 	.word	0x00003410
        /*054c*/ 	.word	0x000000ff
        /*0550*/ 	.word	0x00000000
        /*0554*/ 	.short	0x010a
        /*0556*/ 	.byte	0x06
	.zero		1


	//   ....[69]....
        /*0558*/ 	.word	0x00003540
        /*055c*/ 	.word	0x000000ff
        /*0560*/ 	.word	0x00000000
        /*0564*/ 	.short	0x010a
        /*0566*/ 	.byte	0x1a
	.zero		1


	//   ....[70]....
        /*0568*/ 	.word	0x000037e0
        /*056c*/ 	.word	0x000000ff
        /*0570*/ 	.word	0x00000000
        /*0574*/ 	.short	0x010a
        /*0576*/ 	.byte	0x06
	.zero		1


	//   ....[71]....
        /*0578*/ 	.word	0x00003870
        /*057c*/ 	.word	0x000000ff
        /*0580*/ 	.word	0x00000000
        /*0584*/ 	.short	0x010a
        /*0586*/ 	.byte	0x06
	.zero		1


	//   ....[72]....
        /*0588*/ 	.word	0x00003900
        /*058c*/ 	.word	0x000000ff
        /*0590*/ 	.word	0x00000000
        /*0594*/ 	.short	0x010a
        /*0596*/ 	.byte	0x06
	.zero		1


	//   ....[73]....
        /*0598*/ 	.word	0x00003990
        /*059c*/ 	.word	0x000000ff
        /*05a0*/ 	.word	0x00000000
        /*05a4*/ 	.short	0x010a
        /*05a6*/ 	.byte	0x07
	.zero		1


	//   ....[74]....
        /*05a8*/ 	.word	0x00003e10
        /*05ac*/ 	.word	0x00000000
        /*05b0*/ 	.word	0x000000b0
        /*05b4*/ 	.short	0x010a
        /*05b6*/ 	.byte	0xff
	.zero		1


	//   ....[75]....
        /*05b8*/ 	.word	0x00003ed0
        /*05bc*/ 	.word	0x00000000
        /*05c0*/ 	.word	0x00000000
        /*05c4*/ 	.short	0x0101
        /*05c6*/ 	.byte	0xff
	.zero		1


	//   ....[76]....
        /*05c8*/ 	.word	0x000041f0
        /*05cc*/ 	.word	0x000000ff
        /*05d0*/ 	.word	0x000000a8
        /*05d4*/ 	.short	0x010a
        /*05d6*/ 	.byte	0x07
	.zero		1


	//   ....[77]....
        /*05d8*/ 	.word	0x000043e0
        /*05dc*/ 	.word	0x000000ff
        /*05e0*/ 	.word	0x00000080
        /*05e4*/ 	.short	0x010a
        /*05e6*/ 	.byte	0x07
	.zero		1


	//   ....[78]....
        /*05e8*/ 	.word	0x00004550
        /*05ec*/ 	.word	0x000000ff
        /*05f0*/ 	.word	0x00000060
        /*05f4*/ 	.short	0x010b
        /*05f6*/ 	.byte	0x07
	.zero		1


	//   ....[79]....
        /*05f8*/ 	.word	0x00004560
        /*05fc*/ 	.word	0x000000ff
        /*0600*/ 	.word	0x00000000
        /*0604*/ 	.short	0x0101
        /*0606*/ 	.byte	0x08
	.zero		1


	//   ....[80]....
        /*0608*/ 	.word	0x00004570
        /*060c*/ 	.word	0x000000ff
        /*0610*/ 	.word	0x00000088
        /*0614*/ 	.short	0x010a
        /*0616*/ 	.byte	0x07
	.zero		1


	//   ....[81]....
        /*0618*/ 	.word	0x000046c0
        /*061c*/ 	.word	0x000000ff
        /*0620*/ 	.word	0x00000068
        /*0624*/ 	.short	0x010b
        /*0626*/ 	.byte	0x07
	.zero		1


	//   ....[82]....
        /*0628*/ 	.word	0x000046d0
        /*062c*/ 	.word	0x000000ff
        /*0630*/ 	.word	0x00000000
        /*0634*/ 	.short	0x0101
        /*0636*/ 	.byte	0x08
	.zero		1


	//   ....[83]....
        /*0638*/ 	.word	0x000046e0
        /*063c*/ 	.word	0x000000ff
        /*0640*/ 	.word	0x00000090
        /*0644*/ 	.short	0x010a
        /*0646*/ 	.byte	0x07
	.zero		1


	//   ....[84]....
        /*0648*/ 	.word	0x00004860
        /*064c*/ 	.word	0x000000ff
        /*0650*/ 	.word	0x00000070
        /*0654*/ 	.short	0x010b
        /*0656*/ 	.byte	0x07
	.zero		1


	//   ....[85]....
        /*0658*/ 	.word	0x000048a0
        /*065c*/ 	.word	0x000000ff
        /*0660*/ 	.word	0x00000000
        /*0664*/ 	.short	0x0101
        /*0666*/ 	.byte	0x08
	.zero		1


	//   ....[86]....
        /*0668*/ 	.word	0x000048e0
        /*066c*/ 	.word	0x000000ff
        /*0670*/ 	.word	0x00000098
        /*0674*/ 	.short	0x010a
        /*0676*/ 	.byte	0x07
	.zero		1


	//   ....[87]....
        /*0678*/ 	.word	0x00004b20
        /*067c*/ 	.word	0x000000ff
        /*0680*/ 	.word	0x00000078
        /*0684*/ 	.short	0x010b
        /*0686*/ 	.byte	0x07
	.zero		1


	//   ....[88]....
        /*0688*/ 	.word	0x00004b40
        /*068c*/ 	.word	0x000000ff
        /*0690*/ 	.word	0x00000000
        /*0694*/ 	.short	0x0101
        /*0696*/ 	.byte	0x0d
	.zero		1


	//   ....[89]....
        /*0698*/ 	.word	0x00004b70
        /*069c*/ 	.word	0x000000ff
        /*06a0*/ 	.word	0x00000080
        /*06a4*/ 	.short	0x010a
        /*06a6*/ 	.byte	0x07
	.zero		1


	//   ....[90]....
        /*06a8*/ 	.word	0x00004b90
        /*06ac*/ 	.word	0x000000ff
        /*06b0*/ 	.word	0x00000088
        /*06b4*/ 	.short	0x010a
        /*06b6*/ 	.byte	0x07
	.zero		1


	//   ....[91]....
        /*06b8*/ 	.word	0x00004bb0
        /*06bc*/ 	.word	0x000000ff
        /*06c0*/ 	.word	0x00000090
        /*06c4*/ 	.short	0x010a
        /*06c6*/ 	.byte	0x07
	.zero		1


	//   ....[92]....
        /*06c8*/ 	.word	0x00004bf0
        /*06cc*/ 	.word	0x00000000
        /*06d0*/ 	.word	0x00000098
        /*06d4*/ 	.short	0x010a
        /*06d6*/ 	.byte	0xff
	.zero		1


	//   ....[93]....
        /*06d8*/ 	.word	0x00004f20
        /*06dc*/ 	.word	0x00000000
        /*06e0*/ 	.word	0x000000b0
        /*06e4*/ 	.short	0x010a
        /*06e6*/ 	.byte	0xff
	.zero		1


	//   ....[94]....
        /*06e8*/ 	.word	0x00005030
        /*06ec*/ 	.word	0x00000000
        /*06f0*/ 	.word	0x00000000
        /*06f4*/ 	.short	0x0101
        /*06f6*/ 	.byte	0xff
	.zero		1


	//   ....[95]....
        /*06f8*/ 	.word	0x00005a80
        /*06fc*/ 	.word	0x000000ff
        /*0700*/ 	.word	0x00000060
        /*0704*/ 	.short	0x010a
        /*0706*/ 	.byte	0x30
	.zero		1


	//   ....[96]....
        /*0708*/ 	.word	0x00005ac0
        /*070c*/ 	.word	0x00000040
        /*0710*/ 	.word	0x000000d0
        /*0714*/ 	.short	0x010a
        /*0716*/ 	.byte	0xff
	.zero		1


	//   ....[97]....
        /*0718*/ 	.word	0x00005bb0
        /*071c*/ 	.word	0x000000ff
        /*0720*/ 	.word	0x00000060
        /*0724*/ 	.short	0x010a
        /*0726*/ 	.byte	0x30
	.zero		1


	//   ....[98]....
        /*0728*/ 	.word	0x00005ca0
        /*072c*/ 	.word	0x00000040
        /*0730*/ 	.word	0x000000d0
        /*0734*/ 	.short	0x010a
        /*0736*/ 	.byte	0xff
	.zero		1


	//   ....[99]....
        /*0738*/ 	.word	0x00006770
        /*073c*/ 	.word	0x00000000
        /*0740*/ 	.word	0x00000000
        /*0744*/ 	.short	0x0101
        /*0746*/ 	.byte	0xff
	.zero		1


	//   ....[100]....
        /*0748*/ 	.word	0x00006780
        /*074c*/ 	.word	0x00000002
        /*0750*/ 	.word	0x00000060
        /*0754*/ 	.short	0x010a
        /*0756*/ 	.byte	0xff
	.zero		1


	//   ....[101]....
        /*0758*/ 	.word	0x00006860
        /*075c*/ 	.word	0x00000002
        /*0760*/ 	.word	0x00000060
        /*0764*/ 	.short	0x010a
        /*0766*/ 	.byte	0xff
	.zero		1


	//   ....[102]....
        /*0768*/ 	.word	0x000073c0
        /*076c*/ 	.word	0x00000048
        /*0770*/ 	.word	0x00000000
        /*0774*/ 	.short	0x0101
        /*0776*/ 	.byte	0xff
	.zero		1


	//   ....[103]....
        /*0778*/ 	.word	0x000073e0
        /*077c*/ 	.word	0x00000000
        /*0780*/ 	.word	0x00000060
        /*0784*/ 	.short	0x010a
        /*0786*/ 	.byte	0xff
	.zero		1


	//   ....[104]....
        /*0788*/ 	.word	0x000074b0
        /*078c*/ 	.word	0x00000000
        /*0790*/ 	.word	0x00000060
        /*0794*/ 	.short	0x010a
        /*0796*/ 	.byte	0xff
	.zero		1


	//   ....[105]....
        /*0798*/ 	.word	0x00008010
        /*079c*/ 	.word	0x00000048
        /*07a0*/ 	.word	0x00000000
        /*07a4*/ 	.short	0x0101
        /*07a6*/ 	.byte	0xff
	.zero		1


	//   ....[106]....
        /*07a8*/ 	.word	0x00008030
        /*07ac*/ 	.word	0x00000000
        /*07b0*/ 	.word	0x00000060
        /*07b4*/ 	.short	0x010a
        /*07b6*/ 	.byte	0xff
	.zero		1


	//   ....[107]....
        /*07b8*/ 	.word	0x00008100
        /*07bc*/ 	.word	0x00000000
        /*07c0*/ 	.word	0x00000060
        /*07c4*/ 	.short	0x010a
        /*07c6*/ 	.byte	0xff
	.zero		1


	//   ....[108]....
        /*07c8*/ 	.word	0x00008460
        /*07cc*/ 	.word	0x000000ff
        /*07d0*/ 	.word	0x00000000
        /*07d4*/ 	.short	0x0101
        /*07d6*/ 	.byte	0x05
	.zero		1


	//   ....[109]....
        /*07d8*/ 	.word	0x00008cc0
        /*07dc*/ 	.word	0x00000000
        /*07e0*/ 	.word	0x00000000
        /*07e4*/ 	.short	0x0101
        /*07e6*/ 	.byte	0xff
	.zero		1


	//   ....[110]....
        /*07e8*/ 	.word	0x00008f30
        /*07ec*/ 	.word	0x000000ff
        /*07f0*/ 	.word	0x00000000
        /*07f4*/ 	.short	0x0101
        /*07f6*/ 	.byte	0x04
	.zero		1


	//   ....[111]....
        /*07f8*/ 	.word	0x00008f50
        /*07fc*/ 	.word	0x00000002
        /*0800*/ 	.word	0x00000120
        /*0804*/ 	.short	0x010a
        /*0806*/ 	.byte	0xff
	.zero		1


	//   ....[112]....
        /*0808*/ 	.word	0x00008fb0
        /*080c*/ 	.word	0x00000002
        /*0810*/ 	.word	0x00000030
        /*0814*/ 	.short	0x010a
        /*0816*/ 	.byte	0xff
	.zero		1


	//   ....[113]....
        /*0818*/ 	.word	0x00009010
        /*081c*/ 	.word	0x00000002
        /*0820*/ 	.word	0x00000030
        /*0824*/ 	.short	0x010a
        /*0826*/ 	.byte	0xff
	.zero		1


	//   ....[114]....
        /*0828*/ 	.word	0x00009060
        /*082c*/ 	.word	0x00000002
        /*0830*/ 	.word	0x000000b0
        /*0834*/ 	.short	0x010a
        /*0836*/ 	.byte	0xff
	.zero		1


	//   ....[115]....
        /*0838*/ 	.word	0x000090c0
        /*083c*/ 	.word	0x00000000
        /*0840*/ 	.word	0x00000000
        /*0844*/ 	.short	0x010a
        /*0846*/ 	.byte	0xff
	.zero		1


	//   ....[116]....
        /*0848*/ 	.word	0x00009120
        /*084c*/ 	.word	0x00000000
        /*0850*/ 	.word	0x00000000
        /*0854*/ 	.short	0x010a
        /*0856*/ 	.byte	0xff
	.zero		1


	//   ....[117]....
        /*0858*/ 	.word	0x00009180
        /*085c*/ 	.word	0x00000000
        /*0860*/ 	.word	0x00000000
        /*0864*/ 	.short	0x010a
        /*0866*/ 	.byte	0xff
	.zero		1


	//   ....[118]....
        /*0868*/ 	.word	0x000091e0
        /*086c*/ 	.word	0x00000000
        /*0870*/ 	.word	0x00000000
        /*0874*/ 	.short	0x010a
        /*0876*/ 	.byte	0xff
	.zero		1


	//   ....[119]....
        /*0878*/ 	.word	0x00009240
        /*087c*/ 	.word	0x00000000
        /*0880*/ 	.word	0x00000000
        /*0884*/ 	.short	0x010a
        /*0886*/ 	.byte	0xff
	.zero		1


	//   ....[120]....
        /*0888*/ 	.word	0x00009290
        /*088c*/ 	.word	0x00000000
        /*0890*/ 	.word	0x00000110
        /*0894*/ 	.short	0x010a
        /*0896*/ 	.byte	0xff
	.zero		1


	//   ....[121]....
        /*0898*/ 	.word	0x000092f0
        /*089c*/ 	.word	0x00000000
        /*08a0*/ 	.word	0x000000c0
        /*08a4*/ 	.short	0x010a
        /*08a6*/ 	.byte	0xff
	.zero		1


	//   ....[122]....
        /*08a8*/ 	.word	0x00009340
        /*08ac*/ 	.word	0x00000000
        /*08b0*/ 	.word	0x000000b0
        /*08b4*/ 	.short	0x010a
        /*08b6*/ 	.byte	0xff
	.zero		1


	//   ....[123]....
        /*08b8*/ 	.word	0x000093a0
        /*08bc*/ 	.word	0x00000000
        /*08c0*/ 	.word	0x000000c0
        /*08c4*/ 	.short	0x010a
        /*08c6*/ 	.byte	0xff
	.zero		1


	//   ....[124]....
        /*08c8*/ 	.word	0x000093f0
        /*08cc*/ 	.word	0x00000000
        /*08d0*/ 	.word	0x000000b0
        /*08d4*/ 	.short	0x010a
        /*08d6*/ 	.byte	0xff
	.zero		1


	//   ....[125]....
        /*08d8*/ 	.word	0x00009450
        /*08dc*/ 	.word	0x00000002
        /*08e0*/ 	.word	0x000000f0
        /*08e4*/ 	.short	0x010a
        /*08e6*/ 	.byte	0xff
	.zero		1


	//   ....[126]....
        /*08e8*/ 	.word	0x000094b0
        /*08ec*/ 	.word	0x00000000
        /*08f0*/ 	.word	0x00000000
        /*08f4*/ 	.short	0x010a
        /*08f6*/ 	.byte	0xff
	.zero		1


	//   ....[127]....
        /*08f8*/ 	.word	0x00009510
        /*08fc*/ 	.word	0x00000000
        /*0900*/ 	.word	0x00000000
        /*0904*/ 	.short	0x010a
        /*0906*/ 	.byte	0xff
	.zero		1


	//   ....[128]....
        /*0908*/ 	.word	0x00009570
        /*090c*/ 	.word	0x00000000
        /*0910*/ 	.word	0x00000000
        /*0914*/ 	.short	0x010a
        /*0916*/ 	.byte	0xff
	.zero		1


	//   ....[129]....
        /*0918*/ 	.word	0x000095d0
        /*091c*/ 	.word	0x00000000
        /*0920*/ 	.word	0x00000000
        /*0924*/ 	.short	0x010a
        /*0926*/ 	.byte	0xff
	.zero		1


	//   ....[130]....
        /*0928*/ 	.word	0x00009630
        /*092c*/ 	.word	0x00000000
        /*0930*/ 	.word	0x00000000
        /*0934*/ 	.short	0x010a
        /*0936*/ 	.byte	0xff
	.zero		1


	//   ....[131]....
        /*0938*/ 	.word	0x00009680
        /*093c*/ 	.word	0x00000000
        /*0940*/ 	.word	0x000000b0
        /*0944*/ 	.short	0x010a
        /*0946*/ 	.byte	0xff
	.zero		1


	//   ....[132]....
        /*0948*/ 	.word	0x000096e0
        /*094c*/ 	.word	0x00000000
        /*0950*/ 	.word	0x000000a8
        /*0954*/ 	.short	0x010a
        /*0956*/ 	.byte	0xff
	.zero		1


	//   ....[133]....
        /*0958*/ 	.word	0x00009740
        /*095c*/ 	.word	0x00000000
        /*0960*/ 	.word	0x00000080
        /*0964*/ 	.short	0x010a
        /*0966*/ 	.byte	0xff
	.zero		1


	//   ....[134]....
        /*0968*/ 	.word	0x000097a0
        /*096c*/ 	.word	0x00000000
        /*0970*/ 	.word	0x00000088
        /*0974*/ 	.short	0x010a
        /*0976*/ 	.byte	0xff
	.zero		1


	//   ....[135]....
        /*0978*/ 	.word	0x00009800
        /*097c*/ 	.word	0x00000000
        /*0980*/ 	.word	0x00000090
        /*0984*/ 	.short	0x010a
        /*0986*/ 	.byte	0xff
	.zero		1


	//   ....[136]....
        /*0988*/ 	.word	0x00009860
        /*098c*/ 	.word	0x00000000
        /*0990*/ 	.word	0x00000098
        /*0994*/ 	.short	0x010a
        /*0996*/ 	.byte	0xff
	.zero		1


	//   ....[137]....
        /*0998*/ 	.word	0x000098c0
        /*099c*/ 	.word	0x00000000
        /*09a0*/ 	.word	0x00000080
        /*09a4*/ 	.short	0x010a
        /*09a6*/ 	.byte	0xff
	.zero		1


	//   ....[138]....
        /*09a8*/ 	.word	0x00009920
        /*09ac*/ 	.word	0x00000000
        /*09b0*/ 	.word	0x00000088
        /*09b4*/ 	.short	0x010a
        /*09b6*/ 	.byte	0xff
	.zero		1


	//   ....[139]....
        /*09b8*/ 	.word	0x00009980
        /*09bc*/ 	.word	0x00000000
        /*09c0*/ 	.word	0x00000090
        /*09c4*/ 	.short	0x010a
        /*09c6*/ 	.byte	0xff
	.zero		1


	//   ....[140]....
        /*09c8*/ 	.word	0x000099d0
        /*09cc*/ 	.word	0x00000000
        /*09d0*/ 	.word	0x000000b0
        /*09d4*/ 	.short	0x010a
        /*09d6*/ 	.byte	0xff
	.zero		1


	//   ....[141]....
        /*09d8*/ 	.word	0x00009a30
        /*09dc*/ 	.word	0x00000002
        /*09e0*/ 	.word	0x00000060
        /*09e4*/ 	.short	0x010a
        /*09e6*/ 	.byte	0xff
	.zero		1


	//   ....[142]....
        /*09e8*/ 	.word	0x00009a80
        /*09ec*/ 	.word	0x00000040
        /*09f0*/ 	.word	0x000000d0
        /*09f4*/ 	.short	0x010a
        /*09f6*/ 	.byte	0xff
	.zero		1


	//   ....[143]....
        /*09f8*/ 	.word	0x00009ad0
        /*09fc*/ 	.word	0x00000002
        /*0a00*/ 	.word	0x00000060
        /*0a04*/ 	.short	0x010a
        /*0a06*/ 	.byte	0xff
	.zero		1


	//   ....[144]....
        /*0a08*/ 	.word	0x00009b20
        /*0a0c*/ 	.word	0x00000000
        /*0a10*/ 	.word	0x00000060
        /*0a14*/ 	.short	0x010a
        /*0a16*/ 	.byte	0xff
	.zero		1


	//   ....[145]....
        /*0a18*/ 	.word	0x00009b70
        /*0a1c*/ 	.word	0x00000000
        /*0a20*/ 	.word	0x00000060
        /*0a24*/ 	.short	0x010a
        /*0a26*/ 	.byte	0xff
	.zero		1


	//----- nvinfo : EIATTR_NUM_MBARRIERS
	.align		4
.L_47:
        /*0a28*/ 	.byte	0x03, 0x38
        /*0a2a*/ 	.short	0x0026


	//----- nvinfo : EIATTR_EXIT_INSTR_OFFSETS
	.align		4
        /*0a2c*/ 	.byte	0x04, 0x1c
        /*0a2e*/ 	.short	(.L_49 - .L_48)


	//   ....[0]....
.L_48:
        /*0a30*/ 	.word	0x000027a0


	//   ....[1]....
        /*0a34*/ 	.word	0x00002c90


	//   ....[2]....
        /*0a38*/ 	.word	0x00002cf0


	//   ....[3]....
        /*0a3c*/ 	.word	0x00003bf0


	//   ....[4]....
        /*0a40*/ 	.word	0x00004c20


	//   ....[5]....
        /*0a44*/ 	.word	0x00004c60


	//   ....[6]....
        /*0a48*/ 	.word	0x00008e20


	//   ....[7]....
        /*0a4c*/ 	.word	0x00008ea0


	//   ....[8]....
        /*0a50*/ 	.word	0x00008ed0


	//   ....[9]....
        /*0a54*/ 	.word	0x00008f40


	//----- nvinfo : EIATTR_MAX_THREADS
	.align		4
.L_49:
        /*0a58*/ 	.byte	0x04, 0x05
        /*0a5a*/ 	.short	(.L_51 - .L_50)
.L_50:
        /*0a5c*/ 	.word	0x00000100
        /*0a60*/ 	.word	0x00000001
        /*0a64*/ 	.word	0x00000001


	//----- nvinfo : EIATTR_CRS_STACK_SIZE
	.align		4
.L_51:
        /*0a68*/ 	.byte	0x04, 0x1e
        /*0a6a*/ 	.short	(.L_53 - .L_52)
.L_52:
        /*0a6c*/ 	.word	0x00000000


	//----- nvinfo : EIATTR_CBANK_PARAM_SIZE
	.align		4
.L_53:
        /*0a70*/ 	.byte	0x03, 0x19
        /*0a72*/ 	.short	0x0800


	//----- nvinfo : EIATTR_PARAM_CBANK
	.align		4
        /*0a74*/ 	.byte	0x04, 0x0a
        /*0a76*/ 	.short	(.L_55 - .L_54)
	.align		4
.L_54:
        /*0a78*/ 	.word	index@(.nv.constant0._ZN7cutlass13device_kernelINS_4gemm6kernel13GemmUniversalIN4cute5tupleIJiiiiEEENS1_10collective13CollectiveMmaINS1_35MainloopSm100TmaUmmaWarpSpecializedILi6ELi2ELi4ENS5_IJNS4_1CILi1EEESB_SB_EEEEENS5_IJNSA_ILi128EEESE_NSA_ILi64EEEEEENS_10bfloat16_tENS5_IJSB_llEEESH_SI_NS4_8TiledMMAINS4_8MMA_AtomIJNS4_20SM100_MMA_F16BF16_SSISH_SH_fLi128ELi128ELNS4_4UMMA5MajorE1ELSN_1ELNSM_7ScaleInE0ELSO_0EEEEEENS4_6LayoutISC_NS5_IJNSA_ILi0EEESS_SS_EEEEENS5_IJNS4_10UnderscoreESV_SV_EEEEENS4_13SM90_TMA_LOADENS4_14ComposedLayoutINS4_7SwizzleILi3ELi4ELi3EEENS4_18smem_ptr_flag_bitsILi16EEENSR_INS5_IJSF_NSA_ILi8EEEEEENS5_IJSB_SF_EEEEEEEvNS4_8identityESY_S18_vS19_EENS_8epilogue10collective18CollectiveEpilogueINS1B_23Sm100TmaWarpSpecializedILi4ELi2ELi32ELb1ELb0EEEJSG_NS5_IJNSR_ISE_SB_EENSR_INSA_ILi32EEESB_EEEEESH_NS5_IJlSB_lEEESH_S1K_NS1B_6fusion15FusionCallbacksIS1F_NS1L_17LinearCombinationISH_fSH_fLNS_15FloatRoundStyleE2EEESG_S1J_JEEENS4_5SM1004TMEM4LOAD26SM100_TMEM_LOAD_32dp32b32xESY_NSZ_INS10_ILi2ELi4ELi3EEES13_NSR_INS5_IJS14_S1H_EEENS5_IJS1H_SB_EEEEEEENS4_39AutoVectorizingCopyWithAssumedAlignmentILi128EEENS4_14SM90_TMA_STOREES1Z_S21_S21_EEEvvEEEEvNT_6ParamsE)
        /*0a7c*/ 	.short	0x0380
        /*0a7e*/ 	.short	0x0800


	//----- nvinfo : EIATTR_SW_WAR
	.align		4
.L_55:
        /*0a80*/ 	.byte	0x04, 0x36
        /*0a82*/ 	.short	(.L_57 - .L_56)
.L_56:
        /*0a84*/ 	.word	0x00000008
.L_57:


//--------------------- .nv.callgraph             --------------------------
	.section	.nv.callgraph,"",@"SHT_CUDA_CALLGRAPH"
	.align	4
	.sectionentsize	8
	.align		4
        /*0000*/ 	.word	0x00000000
	.align		4
        /*0004*/ 	.word	0xffffffff
	.align		4
        /*0008*/ 	.word	index@(_ZN7cutlass13device_kernelINS_4gemm6kernel13GemmUniversalIN4cute5tupleIJiiiiEEENS1_10collective13CollectiveMmaINS1_35MainloopSm100TmaUmmaWarpSpecializedILi6ELi2ELi4ENS5_IJNS4_1CILi1EEESB_SB_EEEEENS5_IJNSA_ILi128EEESE_NSA_ILi64EEEEEENS_10bfloat16_tENS5_IJSB_llEEESH_SI_NS4_8TiledMMAINS4_8MMA_AtomIJNS4_20SM100_MMA_F16BF16_SSISH_SH_fLi128ELi128ELNS4_4UMMA5MajorE1ELSN_1ELNSM_7ScaleInE0ELSO_0EEEEEENS4_6LayoutISC_NS5_IJNSA_ILi0EEESS_SS_EEEEENS5_IJNS4_10UnderscoreESV_SV_EEEEENS4_13SM90_TMA_LOADENS4_14ComposedLayoutINS4_7SwizzleILi3ELi4ELi3EEENS4_18smem_ptr_flag_bitsILi16EEENSR_INS5_IJSF_NSA_ILi8EEEEEENS5_IJSB_SF_EEEEEEEvNS4_8identityESY_S18_vS19_EENS_8epilogue10collective18CollectiveEpilogueINS1B_23Sm100TmaWarpSpecializedILi4ELi2ELi32ELb1ELb0EEEJSG_NS5_IJNSR_ISE_SB_EENSR_INSA_ILi32EEESB_EEEEESH_NS5_IJlSB_lEEESH_S1K_NS1B_6fusion15FusionCallbacksIS1F_NS1L_17LinearCombinationISH_fSH_fLNS_15FloatRoundStyleE2EEESG_S1J_JEEENS4_5SM1004TMEM4LOAD26SM100_TMEM_LOAD_32dp32b32xESY_NSZ_INS10_ILi2ELi4ELi3EEES13_NSR_INS5_IJS14_S1H_EEENS5_IJS1H_SB_EEEEEEENS4_39AutoVectorizingCopyWithAssumedAlignmentILi128EEENS4_14SM90_TMA_STOREES1Z_S21_S21_EEEvvEEEEvNT_6ParamsE)
	.align		4
        /*000c*/ 	.word	index@(__assertfail)
	.align		4
        /*0010*/ 	.word	0x00000000
	.align		4
        /*0014*/ 	.word	0xfffffffe
	.align		4
        /*0018*/ 	.word	0x00000000
	.align		4
        /*001c*/ 	.word	0xfffffffd
	.align		4
        /*0020*/ 	.word	0x00000000
	.align		4
        /*0024*/ 	.word	0xfffffffc


//--------------------- .nv.constant4             --------------------------
	.section	.nv.constant4,"a",@progbits
	.align	8
	.align		8
.nv.constant4:
        /*0000*/ 	.dword	__assertfail
	.align		8
        /*0008*/ 	.dword	__unnamed_1
	.align		8
        /*0010*/ 	.dword	__unnamed_2
	.align		8
        /*0018*/ 	.dword	_ZN40_INTERNAL_5de3dcce_4_k_cu_651a157f_338794cuda3std3__45__cpo5beginE
	.align		8
        /*0020*/ 	.dword	_ZN40_INTERNAL_5de3dcce_4_k_cu_651a157f_338794cuda3std3__45__cpo3endE
	.align		8
        /*0028*/ 	.dword	_ZN40_INTERNAL_5de3dcce_4_k_cu_651a157f_338794cuda3std3__45__cpo6cbeginE
	.align		8
        /*0030*/ 	.dword	_ZN40_INTERNAL_5de3dcce_4_k_cu_651a157f_338794cuda3std3__45__cpo4cendE
	.align		8
        /*0038*/ 	.dword	_ZN40_INTERNAL_5de3dcce_4_k_cu_651a157f_338794cuda3std3__442_GLOBAL__N__5de3dcce_4_k_cu_651a157f_338796ignoreE
	.align		8
        /*0040*/ 	.dword	_ZN40_INTERNAL_5de3dcce_4_k_cu_651a157f_338794cuda3std3__419piecewise_constructE
	.align		8
        /*0048*/ 	.dword	_ZN40_INTERNAL_5de3dcce_4_k_cu_651a157f_338794cuda3std3__48in_placeE
	.align		8
        /*0050*/ 	.dword	_ZN40_INTERNAL_5de3dcce_4_k_cu_651a157f_338794cuda3std6ranges3__45__cpo4swapE
	.align		8
        /*0058*/ 	.dword	_ZN40_INTERNAL_5de3dcce_4_k_cu_651a157f_338794cuda3std6ranges3__45__cpo9iter_moveE
	.align		8
        /*0060*/ 	.dword	_ZN40_INTERNAL_5de3dcce_4_k_cu_651a157f_338794cute7productE
	.align		8
        /*0068*/ 	.dword	_ZN40_INTERNAL_5de3dcce_4_k_cu_651a157f_338794cute1_E
	.align		8
        /*0070*/ 	.dword	$str$25
	.align		8
        /*0078*/ 	.dword	$str$26
	.align		8
        /*0080*/ 	.dword	$str$27
	.align		8
        /*0088*/ 	.dword	$str$28


//--------------------- .text._ZN7cutlass13device_kernelINS_4gemm6kernel13GemmUniversalIN4cute5tupleIJiiiiEEENS1_10collective13CollectiveMmaINS1_35MainloopSm100TmaUmmaWarpSpecializedILi6ELi2ELi4ENS5_IJNS4_1CILi1EEESB_SB_EEEEENS5_IJNSA_ILi128EEESE_NSA_ILi64EEEEEENS_10bfloat16_tENS5_IJSB_llEEESH_SI_NS4_8TiledMMAINS4_8MMA_AtomIJNS4_20SM100_MMA_F16BF16_SSISH_SH_fLi128ELi128ELNS4_4UMMA5MajorE1ELSN_1ELNSM_7ScaleInE0ELSO_0EEEEEENS4_6LayoutISC_NS5_IJNSA_ILi0EEESS_SS_EEEEENS5_IJNS4_10UnderscoreESV_SV_EEEEENS4_13SM90_TMA_LOADENS4_14ComposedLayoutINS4_7SwizzleILi3ELi4ELi3EEENS4_18smem_ptr_flag_bitsILi16EEENSR_INS5_IJSF_NSA_ILi8EEEEEENS5_IJSB_SF_EEEEEEEvNS4_8identityESY_S18_vS19_EENS_8epilogue10collective18CollectiveEpilogueINS1B_23Sm100TmaWarpSpecializedILi4ELi2ELi32ELb1ELb0EEEJSG_NS5_IJNSR_ISE_SB_EENSR_INSA_ILi32EEESB_EEEEESH_NS5_IJlSB_lEEESH_S1K_NS1B_6fusion15FusionCallbacksIS1F_NS1L_17LinearCombinationISH_fSH_fLNS_15FloatRoundStyleE2EEESG_S1J_JEEENS4_5SM1004TMEM4LOAD26SM100_TMEM_LOAD_32dp32b32xESY_NSZ_INS10_ILi2ELi4ELi3EEES13_NSR_INS5_IJS14_S1H_EEENS5_IJS1H_SB_EEEEEEENS4_39AutoVectorizingCopyWithAssumedAlignmentILi128EEENS4_14SM90_TMA_STOREES1Z_S21_S21_EEEvvEEEEvNT_6ParamsE --------------------------
	.section	.text._ZN7cutlass13device_kernelINS_4gemm6kernel13GemmUniversalIN4cute5tupleIJiiiiEEENS1_10collective13CollectiveMmaINS1_35MainloopSm100TmaUmmaWarpSpecializedILi6ELi2ELi4ENS5_IJNS4_1CILi1EEESB_SB_EEEEENS5_IJNSA_ILi128EEESE_NSA_ILi64EEEEEENS_10bfloat16_tENS5_IJSB_llEEESH_SI_NS4_8TiledMMAINS4_8MMA_AtomIJNS4_20SM100_MMA_F16BF16_SSISH_SH_fLi128ELi128ELNS4_4UMMA5MajorE1ELSN_1ELNSM_7ScaleInE0ELSO_0EEEEEENS4_6LayoutISC_NS5_IJNSA_ILi0EEESS_SS_EEEEENS5_IJNS4_10UnderscoreESV_SV_EEEEENS4_13SM90_TMA_LOADENS4_14ComposedLayoutINS4_7SwizzleILi3ELi4ELi3EEENS4_18smem_ptr_flag_bitsILi16EEENSR_INS5_IJSF_NSA_ILi8EEEEEENS5_IJSB_SF_EEEEEEEvNS4_8identityESY_S18_vS19_EENS_8epilogue10collective18CollectiveEpilogueINS1B_23Sm100TmaWarpSpecializedILi4ELi2ELi32ELb1ELb0EEEJSG_NS5_IJNSR_ISE_SB_EENSR_INSA_ILi32EEESB_EEEEESH_NS5_IJlSB_lEEESH_S1K_NS1B_6fusion15FusionCallbacksIS1F_NS1L_17LinearCombinationISH_fSH_fLNS_15FloatRoundStyleE2EEESG_S1J_JEEENS4_5SM1004TMEM4LOAD26SM100_TMEM_LOAD_32dp32b32xESY_NSZ_INS10_ILi2ELi4ELi3EEES13_NSR_INS5_IJS14_S1H_EEENS5_IJS1H_SB_EEEEEEENS4_39AutoVectorizingCopyWithAssumedAlignmentILi128EEENS4_14SM90_TMA_STOREES1Z_S21_S21_EEEvvEEEEvNT_6ParamsE,"ax",@progbits
	.align	128
.text._ZN7cutlass13device_kernelINS_4gemm6kernel13GemmUniversalIN4cute5tupleIJiiiiEEENS1_10collective13CollectiveMmaINS1_35MainloopSm100TmaUmmaWarpSpecializedILi6ELi2ELi4ENS5_IJNS4_1CILi1EEESB_SB_EEEEENS5_IJNSA_ILi128EEESE_NSA_ILi64EEEEEENS_10bfloat16_tENS5_IJSB_llEEESH_SI_NS4_8TiledMMAINS4_8MMA_AtomIJNS4_20SM100_MMA_F16BF16_SSISH_SH_fLi128ELi128ELNS4_4UMMA5MajorE1ELSN_1ELNSM_7ScaleInE0ELSO_0EEEEEENS4_6LayoutISC_NS5_IJNSA_ILi0EEESS_SS_EEEEENS5_IJNS4_10UnderscoreESV_SV_EEEEENS4_13SM90_TMA_LOADENS4_14ComposedLayoutINS4_7SwizzleILi3ELi4ELi3EEENS4_18smem_ptr_flag_bitsILi16EEENSR_INS5_IJSF_NSA_ILi8EEEEEENS5_IJSB_SF_EEEEEEEvNS4_8identityESY_S18_vS19_EENS_8epilogue10collective18CollectiveEpilogueINS1B_23Sm100TmaWarpSpecializedILi4ELi2ELi32ELb1ELb0EEEJSG_NS5_IJNSR_ISE_SB_EENSR_INSA_ILi32EEESB_EEEEESH_NS5_IJlSB_lEEESH_S1K_NS1B_6fusion15FusionCallbacksIS1F_NS1L_17LinearCombinationISH_fSH_fLNS_15FloatRoundStyleE2EEESG_S1J_JEEENS4_5SM1004TMEM4LOAD26SM100_TMEM_LOAD_32dp32b32xESY_NSZ_INS10_ILi2ELi4ELi3EEES13_NSR_INS5_IJS14_S1H_EEENS5_IJS1H_SB_EEEEEEENS4_39AutoVectorizingCopyWithAssumedAlignmentILi128EEENS4_14SM90_TMA_STOREES1Z_S21_S21_EEEvvEEEEvNT_6ParamsE:
        .type           _ZN7cutlass13device_kernelINS_4gemm6kernel13GemmUniversalIN4cute5tupleIJiiiiEEENS1_10collective13CollectiveMmaINS1_35MainloopSm100TmaUmmaWarpSpecializedILi6ELi2ELi4ENS5_IJNS4_1CILi1EEESB_SB_EEEEENS5_IJNSA_ILi128EEESE_NSA_ILi64EEEEEENS_10bfloat16_tENS5_IJSB_llEEESH_SI_NS4_8TiledMMAINS4_8MMA_AtomIJNS4_20SM100_MMA_F16BF16_SSISH_SH_fLi128ELi128ELNS4_4UMMA5MajorE1ELSN_1ELNSM_7ScaleInE0ELSO_0EEEEEENS4_6LayoutISC_NS5_IJNSA_ILi0EEESS_SS_EEEEENS5_IJNS4_10UnderscoreESV_SV_EEEEENS4_13SM90_TMA_LOADENS4_14ComposedLayoutINS4_7SwizzleILi3ELi4ELi3EEENS4_18smem_ptr_flag_bitsILi16EEENSR_INS5_IJSF_NSA_ILi8EEEEEENS5_IJSB_SF_EEEEEEEvNS4_8identityESY_S18_vS19_EENS_8epilogue10collective18CollectiveEpilogueINS1B_23Sm100TmaWarpSpecializedILi4ELi2ELi32ELb1ELb0EEEJSG_NS5_IJNSR_ISE_SB_EENSR_INSA_ILi32EEESB_EEEEESH_NS5_IJlSB_lEEESH_S1K_NS1B_6fusion15FusionCallbacksIS1F_NS1L_17LinearCombinationISH_fSH_fLNS_15FloatRoundStyleE2EEESG_S1J_JEEENS4_5SM1004TMEM4LOAD26SM100_TMEM_LOAD_32dp32b32xESY_NSZ_INS10_ILi2ELi4ELi3EEES13_NSR_INS5_IJS14_S1H_EEENS5_IJS1H_SB_EEEEEEENS4_39AutoVectorizingCopyWithAssumedAlignmentILi128EEENS4_14SM90_TMA_STOREES1Z_S21_S21_EEEvvEEEEvNT_6ParamsE,@function
        .size           _ZN7cutlass13device_kernelINS_4gemm6kernel13GemmUniversalIN4cute5tupleIJiiiiEEENS1_10collective13CollectiveMmaINS1_35MainloopSm100TmaUmmaWarpSpecializedILi6ELi2ELi4ENS5_IJNS4_1CILi1EEESB_SB_EEEEENS5_IJNSA_ILi128EEESE_NSA_ILi64EEEEEENS_10bfloat16_tENS5_IJSB_llEEESH_SI_NS4_8TiledMMAINS4_8MMA_AtomIJNS4_20SM100_MMA_F16BF16_SSISH_SH_fLi128ELi128ELNS4_4UMMA5MajorE1ELSN_1ELNSM_7ScaleInE0ELSO_0EEEEEENS4_6LayoutISC_NS5_IJNSA_ILi0EEESS_SS_EEEEENS5_IJNS4_10UnderscoreESV_SV_EEEEENS4_13SM90_TMA_LOADENS4_14ComposedLayoutINS4_7SwizzleILi3ELi4ELi3EEENS4_18smem_ptr_flag_bitsILi16EEENSR_INS5_IJSF_NSA_ILi8EEEEEENS5_IJSB_SF_EEEEEEEvNS4_8identityESY_S18_vS19_EENS_8epilogue10collective18CollectiveEpilogueINS1B_23Sm100TmaWarpSpecializedILi4ELi2ELi32ELb1ELb0EEEJSG_NS5_IJNSR_ISE_SB_EENSR_INSA_ILi32EEESB_EEEEESH_NS5_IJlSB_lEEESH_S1K_NS1B_6fusion15FusionCallbacksIS1F_NS1L_17LinearCombinationISH_fSH_fLNS_15FloatRoundStyleE2EEESG_S1J_JEEENS4_5SM1004TMEM4LOAD26SM100_TMEM_LOAD_32dp32b32xESY_NSZ_INS10_ILi2ELi4ELi3EEES13_NSR_INS5_IJS14_S1H_EEENS5_IJS1H_SB_EEEEEEENS4_39AutoVectorizingCopyWithAssumedAlignmentILi128EEENS4_14SM90_TMA_STOREES1Z_S21_S21_EEEvvEEEEvNT_6ParamsE,(.L_x_182 - _ZN7cutlass13device_kernelINS_4gemm6kernel13GemmUniversalIN4cute5tupleIJiiiiEEENS1_10collective13CollectiveMmaINS1_35MainloopSm100TmaUmmaWarpSpecializedILi6ELi2ELi4ENS5_IJNS4_1CILi1EEESB_SB_EEEEENS5_IJNSA_ILi128EEESE_NSA_ILi64EEEEEENS_10bfloat16_tENS5_IJSB_llEEESH_SI_NS4_8TiledMMAINS4_8MMA_AtomIJNS4_20SM100_MMA_F16BF16_SSISH_SH_fLi128ELi128ELNS4_4UMMA5MajorE1ELSN_1ELNSM_7ScaleInE0ELSO_0EEEEEENS4_6LayoutISC_NS5_IJNSA_ILi0EEESS_SS_EEEEENS5_IJNS4_10UnderscoreESV_SV_EEEEENS4_13SM90_TMA_LOADENS4_14ComposedLayoutINS4_7SwizzleILi3ELi4ELi3EEENS4_18smem_ptr_flag_bitsILi16EEENSR_INS5_IJSF_NSA_ILi8EEEEEENS5_IJSB_SF_EEEEEEEvNS4_8identityESY_S18_vS19_EENS_8epilogue10collective18CollectiveEpilogueINS1B_23Sm100TmaWarpSpecializedILi4ELi2ELi32ELb1ELb0EEEJSG_NS5_IJNSR_ISE_SB_EENSR_INSA_ILi32EEESB_EEEEESH_NS5_IJlSB_lEEESH_S1K_NS1B_6fusion15FusionCallbacksIS1F_NS1L_17LinearCombinationISH_fSH_fLNS_15FloatRoundStyleE2EEESG_S1J_JEEENS4_5SM1004TMEM4LOAD26SM100_TMEM_LOAD_32dp32b32xESY_NSZ_INS10_ILi2ELi4ELi3EEES13_NSR_INS5_IJS14_S1H_EEENS5_IJS1H_SB_EEEEEEENS4_39AutoVectorizingCopyWithAssumedAlignmentILi128EEENS4_14SM90_TMA_STOREES1Z_S21_S21_EEEvvEEEEvNT_6ParamsE)
        .other          _ZN7cutlass13device_kernelINS_4gemm6kernel13GemmUniversalIN4cute5tupleIJiiiiEEENS1_10collective13CollectiveMmaINS1_35MainloopSm100TmaUmmaWarpSpecializedILi6ELi2ELi4ENS5_IJNS4_1CILi1EEESB_SB_EEEEENS5_IJNSA_ILi128EEESE_NSA_ILi64EEEEEENS_10bfloat16_tENS5_IJSB_llEEESH_SI_NS4_8TiledMMAINS4_8MMA_AtomIJNS4_20SM100_MMA_F16BF16_SSISH_SH_fLi128ELi128ELNS4_4UMMA5MajorE1ELSN_1ELNSM_7ScaleInE0ELSO_0EEEEEENS4_6LayoutISC_NS5_IJNSA_ILi0EEESS_SS_EEEEENS5_IJNS4_10UnderscoreESV_SV_EEEEENS4_13SM90_TMA_LOADENS4_14ComposedLayoutINS4_7SwizzleILi3ELi4ELi3EEENS4_18smem_ptr_flag_bitsILi16EEENSR_INS5_IJSF_NSA_ILi8EEEEEENS5_IJSB_SF_EEEEEEEvNS4_8identityESY_S18_vS19_EENS_8epilogue10collective18CollectiveEpilogueINS1B_23Sm100TmaWarpSpecializedILi4ELi2ELi32ELb1ELb0EEEJSG_NS5_IJNSR_ISE_SB_EENSR_INSA_ILi32EEESB_EEEEESH_NS5_IJlSB_lEEESH_S1K_NS1B_6fusion15FusionCallbacksIS1F_NS1L_17LinearCombinationISH_fSH_fLNS_15FloatRoundStyleE2EEESG_S1J_JEEENS4_5SM1004TMEM4LOAD26SM100_TMEM_LOAD_32dp32b32xESY_NSZ_INS10_ILi2ELi4ELi3EEES13_NSR_INS5_IJS14_S1H_EEENS5_IJS1H_SB_EEEEEEENS4_39AutoVectorizingCopyWithAssumedAlignmentILi128EEENS4_14SM90_TMA_STOREES1Z_S21_S21_EEEvvEEEEvNT_6ParamsE,@"STO_CUDA_ENTRY STV_DEFAULT"
_ZN7cutlass13device_kernelINS_4gemm6kernel13GemmUniversalIN4cute5tupleIJiiiiEEENS1_10collective13CollectiveMmaINS1_35MainloopSm100TmaUmmaWarpSpecializedILi6ELi2ELi4ENS5_IJNS4_1CILi1EEESB_SB_EEEEENS5_IJNSA_ILi128EEESE_NSA_ILi64EEEEEENS_10bfloat16_tENS5_IJSB_llEEESH_SI_NS4_8TiledMMAINS4_8MMA_AtomIJNS4_20SM100_MMA_F16BF16_SSISH_SH_fLi128ELi128ELNS4_4UMMA5MajorE1ELSN_1ELNSM_7ScaleInE0ELSO_0EEEEEENS4_6LayoutISC_NS5_IJNSA_ILi0EEESS_SS_EEEEENS5_IJNS4_10UnderscoreESV_SV_EEEEENS4_13SM90_TMA_LOADENS4_14ComposedLayoutINS4_7SwizzleILi3ELi4ELi3EEENS4_18smem_ptr_flag_bitsILi16EEENSR_INS5_IJSF_NSA_ILi8EEEEEENS5_IJSB_SF_EEEEEEEvNS4_8identityESY_S18_vS19_EENS_8epilogue10collective18CollectiveEpilogueINS1B_23Sm100TmaWarpSpecializedILi4ELi2ELi32ELb1ELb0EEEJSG_NS5_IJNSR_ISE_SB_EENSR_INSA_ILi32EEESB_EEEEESH_NS5_IJlSB_lEEESH_S1K_NS1B_6fusion15FusionCallbacksIS1F_NS1L_17LinearCombinationISH_fSH_fLNS_15FloatRoundStyleE2EEESG_S1J_JEEENS4_5SM1004TMEM4LOAD26SM100_TMEM_LOAD_32dp32b32xESY_NSZ_INS10_ILi2ELi4ELi3EEES13_NSR_INS5_IJS14_S1H_EEENS5_IJS1H_SB_EEEEEEENS4_39AutoVectorizingCopyWithAssumedAlignmentILi128EEENS4_14SM90_TMA_STOREES1Z_S21_S21_EEEvvEEEEvNT_6ParamsE:
[----:B------:R-:W1:Y:S01]  /*0000*/  LDC R1, c[0x0][0x37c] ;  /* 0x0000df00ff017b82 */ /* 0x000e620000000800 */
[----:B------:R-:W2:Y:S01]  /*0010*/  S2R R101, SR_TID.X ;  /* 0x0000000000657919 */ /* 0x000ea20000002100 */
[----:B------:R-:W3:Y:S01]  /*0020*/  LDCU.64 UR4, c[0x0][0x890] ;  /* 0x00011200ff0477ac */ /* 0x000ee20008000a00 */
[----:B------:R-:W-:Y:S02]  /*0030*/  PRMT R88, RZ, 0x7610, R88 ;  /* 0x00007610ff587816 */ /* 0x000fe40000000058 */
[----:B------:R-:W-:Y:S01]  /*0040*/  ELECT P5, URZ, PT ;  /* 0x0000000000ff782f */ /* 0x000fe200038a0000 */
[----:B------:R-:W4:Y:S01]  /*0050*/  LDCU.64 UR46, c[0x0][0x358] ;  /* 0x00006b00ff2e77ac */ /* 0x000f220008000a00 */
[----:B---3--:R-:W-:-:S04]  /*0060*/  UISETP.NE.U32.AND UP0, UPT, UR4, URZ, UPT ;  /* 0x000000ff0400728c */ /* 0x008fc8000bf05070 */
[----:B------:R-:W-:Y:S01]  /*0070*/  UISETP.NE.AND.EX UP0, UPT, UR5, URZ, UPT, UP0 ;  /* 0x000000ff0500728c */ /* 0x000fe2000bf05300 */
[----:B--2---:R-:W-:-:S05]  /*0080*/  SHF.R.U32.HI R92, RZ, 0x5, R101 ;  /* 0x00000005ff5c7819 */ /* 0x004fca0000011665 */
[----:B------:R-:W2:Y:S02]  /*0090*/  SHFL.IDX PT, R0, R92, RZ, 0x1f ;  /* 0x00001fff5c007589 */ /* 0x000ea400000e0000 */
[----:B--2---:R-:W-:Y:S01]  /*00a0*/  R2UR UR8, R0 ;  /* 0x00000000000872ca */ /* 0x004fe200000e0000 */
[----:B-1--4-:R-:W-:-:S14]  /*00b0*/  BRA.U UP0, `(.L_x_0) ;  /* 0x00000001002c7547 */ /* 0x012fdc000b800000 */
[----:B------:R-:W1:Y:S02]  /*00c0*/  LDCU.64 UR6, c[0x0][0x888] ;  /* 0x00011100ff0677ac */ /* 0x000e640008000a00 */
[----:B-1----:R-:W-:-:S04]  /*00d0*/  UISETP.NE.U32.AND UP0, UPT, UR6, URZ, UPT ;  /* 0x000000ff0600728c */ /* 0x002fc8000bf05070 */
[----:B------:R-:W-:-:S09]  /*00e0*/  UISETP.NE.AND.EX UP0, UPT, UR7, URZ, UPT, UP0 ;  /* 0x000000ff0700728c */ /* 0x000fd2000bf05300 */
[----:B------:R-:W-:Y:S05]  /*00f0*/  BRA.U !UP0, `(.L_x_1) ;  /* 0x0000000108107547 */ /* 0x000fea000b800000 */
[----:B------:R-:W1:Y:S02]  /*0100*/  LDC.64 R2, c[0x0][0x888] ;  /* 0x00022200ff027b82 */ /* 0x000e640000000a00 */
[----:B-1----:R1:W5:Y:S01]  /*0110*/  LDG.E R49, desc[UR46][R2.64] ;  /* 0x0000002e02317981 */ /* 0x002362000c1e1900 */
[----:B------:R-:W-:Y:S01]  /*0120*/  HFMA2 R88, -RZ, RZ, 0, 5.9604644775390625e-08 ;  /* 0x00000001ff587431 */ /* 0x000fe200000001ff */
[----:B------:R-:W-:Y:S05]  /*0130*/  BRA `(.L_x_0) ;  /* 0x00000000000c7947 */ /* 0x000fea0003800000 */
.L_x_1:
[----:B------:R-:W1:Y:S01]  /*0140*/  LDCU UR6, c[0x0][0x880] ;  /* 0x00011000ff0677ac */ /* 0x000e620008000800 */
[----:B------:R-:W-:Y:S01]  /*0150*/  HFMA2 R88, -RZ, RZ, 0, 5.9604644775390625e-08 ;  /* 0x00000001ff587431 */ /* 0x000fe200000001ff */
[----:B-1----:R-:W-:-:S07]  /*0160*/  MOV R49, UR6 ;  /* 0x0000000600317c02 */ /* 0x002fce0008000f00 */
.L_x_0:
[----:B------:R-:W2:Y:S02]  /*0170*/  LDCU.64 UR6, c[0x0][0x8b0] ;  /* 0x00011600ff0677ac */ /* 0x000ea40008000a00 */
[----:B--2---:R-:W-:-:S04]  /*0180*/  UISETP.NE.U32.AND UP0, UPT, UR6, URZ, UPT ;  /* 0x000000ff0600728c */ /* 0x004fc8000bf05070 */
[----:B------:R-:W-:-:S09]  /*0190*/  UISETP.NE.AND.EX UP0, UPT, UR7, URZ, UPT, UP0 ;  /* 0x000000ff0700728c */ /* 0x000fd2000bf05300 */
[----:B------:R-:W-:Y:S05]  /*01a0*/  BRA.U UP0, `(.L_x_2) ;  /* 0x0000000100247547 */ /* 0x000fea000b800000 */
[----:B------:R-:W2:Y:S02]  /*01b0*/  LDCU.64 UR6, c[0x0][0x8a8] ;  /* 0x00011500ff0677ac */ /* 0x000ea40008000a00 */
[----:B--2---:R-:W-:-:S04]  /*01c0*/  UISETP.NE.U32.AND UP0, UPT, UR6, URZ, UPT ;  /* 0x000000ff0600728c */ /* 0x004fc8000bf05070 */
[----:B------:R-:W-:-:S09]  /*01d0*/  UISETP.NE.AND.EX UP0, UPT, UR7, URZ, UPT, UP0 ;  /* 0x000000ff0700728c */ /* 0x000fd2000bf05300 */
[----:B------:R-:W-:Y:S05]  /*01e0*/  BRA.U !UP0, `(.L_x_3) ;  /* 0x00000001080c7547 */ /* 0x000fea000b800000 */
[----:B-1----:R-:W1:Y:S02]  /*01f0*/  LDC.64 R2, c[0x0][0x8a8] ;  /* 0x00022a00ff027b82 */ /* 0x002e640000000a00 */
[----:B-1----:R2:W5:Y:S01]  /*0200*/  LDG.E R47, desc[UR46][R2.64] ;  /* 0x0000002e022f7981 */ /* 0x002562000c1e1900 */
[----:B------:R-:W-:Y:S05]  /*0210*/  BRA `(.L_x_2) ;  /* 0x0000000000087947 */ /* 0x000fea0003800000 */
.L_x_3:
[----:B------:R-:W2:Y:S02]  /*0220*/  LDCU UR6, c[0x0][0x8a0] ;  /* 0x00011400ff0677ac */ /* 0x000ea40008000800 */
[----:B--2---:R-:W-:Y:S02]  /*0230*/  MOV R47, UR6 ;  /* 0x00000006002f7c02 */ /* 0x004fe40008000f00 */
.L_x_2:
[----:B------:R-:W-:Y:S01]  /*0240*/  IMAD.U32 R0, RZ, RZ, UR8 ;  /* 0x00000008ff007e24 */ /* 0x000fe2000f8e00ff */
[----:B------:R-:W-:Y:S04]  /*0250*/  BSSY.RECONVERGENT B0, `(.L_x_4) ;  /* 0x000000c000007945 */ /* 0x000fe80003800200 */
[C---:B------:R-:W-:Y:S02]  /*0260*/  ISETP.NE.OR P1, PT, R0.reuse, 0x1, !P5 ;  /* 0x000000010000780c */ /* 0x040fe40006f25670 */
[----:B------:R-:W-:-:S11]  /*0270*/  ISETP.NE.OR P0, PT, R0, 0x3, !P5 ;  /* 0x000000030000780c */ /* 0x000fd60006f05670 */
[----:B------:R-:W-:Y:S05]  /*0280*/  @P1 BRA `(.L_x_5) ;  /* 0x0000000000201947 */ /* 0x000fea0003800000 */
[----:B------:R-:W3:Y:S02]  /*0290*/  LDCU.64 UR6, c[0x0][0x348] ;  /* 0x00006900ff0677ac */ /* 0x000ee40008000a00 */
[----:B---3--:R-:W-:Y:S02]  /*02a0*/  UIADD3 UR10, UP1, UPT, UR6, 0x80, URZ ;  /* 0x00000080060a7890 */ /* 0x008fe4000ff3e0ff */
[----:B------:R-:W-:Y:S02]  /*02b0*/  UIADD3 UR6, UP0, UPT, UR6, 0x180, URZ ;  /* 0x0000018006067890 */ /* 0x000fe4000ff1e0ff */
[----:B------:R-:W-:Y:S02]  /*02c0*/  UIADD3.X UR11, UPT, UPT, URZ, UR7, URZ, UP1, !UPT ;  /* 0x00000007ff0b7290 */ /* 0x000fe40008ffe4ff */
[----:B------:R-:W-:-:S07]  /*02d0*/  UIADD3.X UR7, UPT, UPT, URZ, UR7, URZ, UP0, !UPT ;  /* 0x00000007ff077290 */ /* 0x000fce00087fe4ff */
[----:B------:R3:W-:Y:S02]  /*02e0*/  UTMACCTL.PF [UR10] ;  /* 0x000000000a0079b9 */ /* 0x0007e40008040000 */
[----:B------:R3:W-:Y:S02]  /*02f0*/  UTMACCTL.PF [UR6] ;  /* 0x00000000060079b9 */ /* 0x0007e40008040000 */
[----:B---3--:R-:W-:Y:S01]  /*0300*/  NOP ;  /* 0x0000000000007918 */ /* 0x008fe20000000000 */
.L_x_5:
[----:B------:R-:W-:Y:S05]  /*0310*/  BSYNC.RECONVERGENT B0 ;  /* 0x0000000000007941 */ /* 0x000fea0003800200 */
.L_x_4:
[----:B------:R-:W-:Y:S04]  /*0320*/  BSSY.RECONVERGENT B0, `(.L_x_6) ;  /* 0x000000a000007945 */ /* 0x000fe80003800200 */
        /* <DEDUP_REMOVED lines=9> */
.L_x_7:
[----:B------:R-:W-:Y:S05]  /*03c0*/  BSYNC.RECONVERGENT B0 ;  /* 0x0000000000007941 */ /* 0x000fea0003800200 */
.L_x_6:
[----:B------:R-:W3:Y:S01]  /*03d0*/  LDCU.64 UR6, c[0x0][0x888] ;  /* 0x00011100ff0677ac */ /* 0x000ee20008000a00 */
[----:B------:R-:W-:Y:S02]  /*03e0*/  UISETP.EQ.U32.AND UP1, UPT, UR4, URZ, UPT ;  /* 0x000000ff0400728c */ /* 0x000fe4000bf22070 */
[----:B------:R-:W-:Y:S02]  /*03f0*/  UPLOP3.LUT UP2, UPT, UPT, UPT, UPT, 0x80, 0x8 ;  /* 0x000000000008789c */ /* 0x000fe40003f4f070 */
[----:B---3--:R-:W-:-:S04]  /*0400*/  UISETP.NE.U32.AND UP0, UPT, UR6, URZ, UPT ;  /* 0x000000ff0600728c */ /* 0x008fc8000bf05070 */
[----:B------:R-:W-:-:S04]  /*0410*/  UISETP.NE.AND.EX UP0, UPT, UR7, URZ, UPT, UP0 ;  /* 0x000000ff0700728c */ /* 0x000fc8000bf05300 */
[----:B------:R-:W-:-:S04]  /*0420*/  UISETP.EQ.OR.EX UP3, UPT, UR5, URZ, !UP0, UP1 ;  /* 0x000000ff0500728c */ /* 0x000fc8000c762710 */
[----:B------:R-:W-:-:S05]  /*0430*/  UP2UR UR50, UPR, URZ, 0x8 ;  /* 0x00000008ff327883 */ /* 0x000fca0008000000 */
[----:B------:R-:W-:Y:S07]  /*0440*/  BRA.U !UP3, `(.L_x_8) ;  /* 0x000000010b207547 */ /* 0x000fee000b800000 */
[----:B------:R-:W-:Y:S01]  /*0450*/  UISETP.NE.U32.AND UP2, UPT, UR4, URZ, UPT ;  /* 0x000000ff0400728c */ /* 0x000fe2000bf45070 */
[----:B-----5:R-:W-:Y:S01]  /*0460*/  FSETP.NEU.AND P0, PT, R49, RZ, PT ;  /* 0x000000ff3100720b */ /* 0x020fe20003f0d000 */
[----:B------:R-:W-:Y:S02]  /*0470*/  USEL UR4, URZ, 0xffffffff, UP0 ;  /* 0xffffffffff047887 */ /* 0x000fe40008000000 */
[----:B------:R-:W-:-:S10]  /*0480*/  UISETP.NE.AND.EX UP2, UPT, UR5, URZ, UPT, UP2 ;  /* 0x000000ff0500728c */ /* 0x000fd4000bf45320 */
[----:B------:R-:W-:Y:S01]  /*0490*/  VOTEU.ANY UP1, P0 ;  /* 0x0000000000ff7886 */ /* 0x000fe20000020100 */
[----:B------:R-:W-:-:S04]  /*04a0*/  @!UP2 USEL UR4, URZ, 0xffffffff, UP1 ;  /* 0xffffffffff04a887 */ /* 0x000fc80008800000 */
[----:B------:R-:W-:-:S04]  /*04b0*/  ULOP3.LUT UR4, UR4, 0x1, URZ, 0xc0, !UPT ;  /* 0x0000000104047892 */ /* 0x000fc8000f8ec0ff */
[----:B------:R-:W-:-:S11]  /*04c0*/  UISETP.NE.U32.AND UP2, UPT, UR4, 0x1, UPT ;  /* 0x000000010400788c */ /* 0x000fd6000bf45070 */
.L_x_8:
[----:B-12---:R-:W1:Y:S01]  /*04d0*/  SHFL.IDX PT, R2, R92, RZ, 0x1f ;  /* 0x00001fff5c027589 */ /* 0x006e6200000e0000 */
[----:B------:R-:W-:-:S04]  /*04e0*/  UISETP.NE.AND UP1, UPT, UR8, 0x2, UPT ;  /* 0x000000020800788c */ /* 0x000fc8000bf25270 */
[----:B------:R-:W-:Y:S01]  /*04f0*/  USEL UR6, URZ, 0x1, UP1 ;  /* 0x00000001ff067887 */ /* 0x000fe20008800000 */
[----:B-1----:R-:W-:-:S13]  /*0500*/  ISETP.NE.AND P0, PT, R2, RZ, PT ;  /* 0x000000ff0200720c */ /* 0x002fda0003f05270 */
[----:B------:R-:W-:Y:S05]  /*0510*/  @P0 BRA `(.L_x_9) ;  /* 0x0000000000580947 */ /* 0x000fea0003800000 */
[----:B------:R-:W1:Y:S01]  /*0520*/  S2UR UR5, SR_CgaCtaId ;  /* 0x00000000000579c3 */ /* 0x000e620000008800 */
[----:B------:R-:W-:Y:S01]  /*0530*/  UMOV UR7, 0x400 ;  /* 0x0000040000077882 */ /* 0x000fe20000000000 */
[----:B------:R-:W-:Y:S01]  /*0540*/  UMOV UR4, 0x1 ;  /* 0x0000000100047882 */ /* 0x000fe20000000000 */
[----:B------:R-:W-:Y:S01]  /*0550*/  ELECT P0, URZ, PT ;  /* 0x0000000000ff782f */ /* 0x000fe20003800000 */
[----:B------:R-:W-:-:S04]  /*0560*/  UIADD3 UR10, UPT, UPT, -UR4, 0x100000, URZ ;  /* 0x00100000040a7890 */ /* 0x000fc8000fffe1ff */
[----:B------:R-:W-:Y:S02]  /*0570*/  USHF.L.U32 UR11, UR10, 0xb, URZ ;  /* 0x0000000b0a0b7899 */ /* 0x000fe400080006ff */
[----:B------:R-:W-:Y:S02]  /*0580*/  USHF.L.U32 UR10, UR10, 0x1, URZ ;  /* 0x000000010a0a7899 */ /* 0x000fe400080006ff */
[----:B-1----:R-:W-:Y:S01]  /*0590*/  ULEA UR5, UR5, UR7, 0x18 ;  /* 0x0000000705057291 */ /* 0x002fe2000f8ec0ff */
[----:B------:R-:W1:Y:S11]  /*05a0*/  FENCE.VIEW.ASYNC.S ;  /* 0x00000000000073c6 */ /* 0x000e760000000000 */
[----:B-1----:R1:W2:Y:S01]  /*05b0*/  SYNCS.EXCH.64 URZ, [UR5], UR10 ;  /* 0x0000000a05ff75b2 */ /* 0x0022a20008000100 */
[----:B------:R1:W3:Y:S01]  /*05c0*/  SYNCS.EXCH.64 URZ, [UR5+0x30], UR10 ;  /* 0x0000300a05ff75b2 */ /* 0x0002e20008000100 */
[----:B------:R1:W4:Y:S01]  /*05d0*/  SYNCS.EXCH.64 URZ, [UR5+0x8], UR10 ;  /* 0x0000080a05ff75b2 */ /* 0x0003220008000100 */
[----:B------:R1:W1:Y:S01]  /*05e0*/  SYNCS.EXCH.64 URZ, [UR5+0x38], UR10 ;  /* 0x0000380a05ff75b2 */ /* 0x0002620008000100 */
        /* <DEDUP_REMOVED lines=8> */
[----:B------:R-:W-:Y:S01]  /*0670*/  NOP ;  /* 0x0000000000007918 */ /* 0x000fe20000000000 */
.L_x_9:
[----:B------:R-:W2:Y:S01]  /*0680*/  SHFL.IDX PT, R2, R92, RZ, 0x1f ;  /* 0x00001fff5c027589 */ /* 0x000ea200000e0000 */
[----:B------:R-:W-:Y:S01]  /*0690*/  NOP ;  /* 0x0000000000007918 */ /* 0x000fe20000000000 */
[----:B--2---:R-:W-:-:S13]  /*06a0*/  ISETP.NE.AND P0, PT, R2, 0x1, PT ;  /* 0x000000010200780c */ /* 0x004fda0003f05270 */
[----:B------:R-:W-:Y:S05]  /*06b0*/  @P0 BRA `(.L_x_10) ;  /* 0x0000000000580947 */ /* 0x000fea0003800000 */
[----:B------:R-:W2:Y:S01]  /*06c0*/  S2UR UR7, SR_CgaCtaId ;  /* 0x00000000000779c3 */ /* 0x000ea20000008800 */
[----:B------:R-:W-:Y:S01]  /*06d0*/  UMOV UR9, 0x400 ;  /* 0x0000040000097882 */ /* 0x000fe20000000000 */
[----:B-1----:R-:W-:Y:S01]  /*06e0*/  UMOV UR5, 0x20 ;  /* 0x0000002000057882 */ /* 0x002fe20000000000 */
[----:B------:R-:W-:Y:S01]  /*06f0*/  UMOV UR4, 0x80 ;  /* 0x0000008000047882 */ /* 0x000fe20000000000 */
[----:B------:R-:W-:-:S04]  /*0700*/  UIADD3 UR10, UPT, UPT, -UR5, 0x100000, URZ ;  /* 0x00100000050a7890 */ /* 0x000fc8000fffe1ff */
[----:B------:R-:W-:Y:S02]  /*0710*/  USHF.L.U32 UR11, UR10, 0xb, URZ ;  /* 0x0000000b0a0b7899 */ /* 0x000fe400080006ff */
[----:B------:R-:W-:Y:S02]  /*0720*/  USHF.L.U32 UR10, UR10, 0x1, URZ ;  /* 0x000000010a0a7899 */ /* 0x000fe400080006ff */
[----:B------:R-:W-:-:S04]  /*0730*/  UIADD3 UR4, UPT, UPT, -UR4, 0x100000, URZ ;  /* 0x0010000004047890 */ /* 0x000fc8000fffe1ff */
[----:B------:R-:W-:Y:S02]  /*0740*/  USHF.L.U32 UR5, UR4, 0xb, URZ ;  /* 0x0000000b04057899 */ /* 0x000fe400080006ff */
[----:B------:R-:W-:Y:S01]  /*0750*/  USHF.L.U32 UR4, UR4, 0x1, URZ ;  /* 0x0000000104047899 */ /* 0x000fe200080006ff */
[----:B------:R-:W-:Y:S01]  /*0760*/  ELECT P0, URZ, PT ;  /* 0x0000000000ff782f */ /* 0x000fe20003800000 */
[----:B--2---:R-:W-:Y:S01]  /*0770*/  ULEA UR7, UR7, UR9, 0x18 ;  /* 0x0000000907077291 */ /* 0x004fe2000f8ec0ff */
[----:B------:R-:W1:Y:S11]  /*0780*/  FENCE.VIEW.ASYNC.S ;  /* 0x00000000000073c6 */ /* 0x000e760000000000 */
[----:B-1----:R2:W1:Y:S01]  /*0790*/  SYNCS.EXCH.64 URZ, [UR7+0x60], UR10 ;  /* 0x0000600a07ff75b2 */ /* 0x0024620008000100 */
[----:B------:R2:W1:Y:S01]  /*07a0*/  SYNCS.EXCH.64 URZ, [UR7+0x80], UR4 ;  /* 0x0000800407ff75b2 */ /* 0x0004620008000100 */
[----:B------:R2:W1:Y:S01]  /*07b0*/  SYNCS.EXCH.64 URZ, [UR7+0x68], UR10 ;  /* 0x0000680a07ff75b2 */ /* 0x0004620008000100 */
[----:B------:R2:W1:Y:S01]  /*07c0*/  SYNCS.EXCH.64 URZ, [UR7+0x88], UR4 ;  /* 0x0000880407ff75b2 */ /* 0x0004620008000100 */
[----:B------:R2:W1:Y:S01]  /*07d0*/  SYNCS.EXCH.64 URZ, [UR7+0x70], UR10 ;  /* 0x0000700a07ff75b2 */ /* 0x0004620008000100 */
[----:B------:R2:W1:Y:S01]  /*07e0*/  SYNCS.EXCH.64 URZ, [UR7+0x90], UR4 ;  /* 0x0000900407ff75b2 */ /* 0x0004620008000100 */
[----:B------:R2:W1:Y:S01]  /*07f0*/  SYNCS.EXCH.64 URZ, [UR7+0x78], UR10 ;  /* 0x0000780a07ff75b2 */ /* 0x0004620008000100 */
[----:B------:R2:W1:Y:S02]  /*0800*/  SYNCS.EXCH.64 URZ, [UR7+0x98], UR4 ;  /* 0x0000980407ff75b2 */ /* 0x0004640008000100 */
[----:B--2---:R-:W-:Y:S01]  /*0810*/  NOP ;  /* 0x0000000000007918 */ /* 0x004fe20000000000 */
.L_x_10:
[----:B------:R-:W2:Y:S01]  /*0820*/  SHFL.IDX PT, R2, R92, RZ, 0x1f ;  /* 0x00001fff5c027589 */ /* 0x000ea200000e0000 */
[----:B------:R-:W-:Y:S01]  /*0830*/  NOP ;  /* 0x0000000000007918 */ /* 0x000fe20000000000 */
[----:B--2---:R-:W-:-:S13]  /*0840*/  ISETP.NE.AND P0, PT, R2, 0x3, PT ;  /* 0x000000030200780c */ /* 0x004fda0003f05270 */
[----:B------:R-:W-:Y:S05]  /*0850*/  @P0 BRA `(.L_x_11) ;  /* 0x0000000000300947 */ /* 0x000fea0003800000 */
[----:B-1----:R-:W1:Y:S01]  /*0860*/  S2UR UR5, SR_CgaCtaId ;  /* 0x00000000000579c3 */ /* 0x002e620000008800 */
        /* <DEDUP_REMOVED lines=8> */
[----:B-1----:R2:W1:Y:S01]  /*08f0*/  SYNCS.EXCH.64 URZ, [UR5+0xa0], UR10 ;  /* 0x0000a00a05ff75b2 */ /* 0x0024620008000100 */
[----:B------:R2:W1:Y:S02]  /*0900*/  SYNCS.EXCH.64 URZ, [UR5+0xa8], UR10 ;  /* 0x0000a80a05ff75b2 */ /* 0x0004640008000100 */
[----:B--2---:R-:W-:Y:S01]  /*0910*/  NOP ;  /* 0x0000000000007918 */ /* 0x004fe20000000000 */
.L_x_11:
[----:B------:R-:W2:Y:S01]  /*0920*/  SHFL.IDX PT, R2, R92, RZ, 0x1f ;  /* 0x00001fff5c027589 */ /* 0x000ea200000e0000 */
[----:B------:R-:W-:Y:S01]  /*0930*/  NOP ;  /* 0x0000000000007918 */ /* 0x000fe20000000000 */
[----:B--2---:R-:W-:-:S13]  /*0940*/  ISETP.NE.AND P0, PT, R2, 0x4, PT ;  /* 0x000000040200780c */ /* 0x004fda0003f05270 */
[----:B------:R-:W-:Y:S05]  /*0950*/  @P0 BRA `(.L_x_12) ;  /* 0x00000000004c0947 */ /* 0x000fea0003800000 */
[----:B-1----:R-:W1:Y:S01]  /*0960*/  S2UR UR5, SR_CgaCtaId ;  /* 0x00000000000579c3 */ /* 0x002e620000008800 */
[----:B------:R-:W-:Y:S01]  /*0970*/  UMOV UR9, 0x100 ;  /* 0x0000010000097882 */ /* 0x000fe20000000000 */
[----:B------:R-:W-:Y:S01]  /*0980*/  UMOV UR7, 0x400 ;  /* 0x0000040000077882 */ /* 0x000fe20000000000 */
[----:B------:R-:W-:Y:S01]  /*0990*/  USEL UR9, UR9, 0xe0, UP2 ;  /* 0x000000e009097887 */ /* 0x000fe20009000000 */
[----:B------:R-:W-:Y:S01]  /*09a0*/  UMOV UR4, 0x1 ;  /* 0x0000000100047882 */ /* 0x000fe20000000000 */
[----:B------:R-:W-:Y:S01]  /*09b0*/  ELECT P0, URZ, PT ;  /* 0x0000000000ff782f */ /* 0x000fe20003800000 */
[----:B------:R-:W-:-:S04]  /*09c0*/  UIADD3 UR10, UPT, UPT, -UR4, 0x100000, URZ ;  /* 0x00100000040a7890 */ /* 0x000fc8000fffe1ff */
[----:B------:R-:W-:Y:S02]  /*09d0*/  USHF.L.U32 UR11, UR10, 0xb, URZ ;  /* 0x0000000b0a0b7899 */ /* 0x000fe400080006ff */
[----:B------:R-:W-:Y:S02]  /*09e0*/  USHF.L.U32 UR10, UR10, 0x1, URZ ;  /* 0x000000010a0a7899 */ /* 0x000fe400080006ff */
[----:B------:R-:W-:-:S04]  /*09f0*/  UIADD3 UR12, UPT, UPT, -UR9, 0x100000, URZ ;  /* 0x00100000090c7890 */ /* 0x000fc8000fffe1ff */
[----:B------:R-:W-:Y:S02]  /*0a00*/  USHF.L.U32 UR13, UR12, 0xb, URZ ;  /* 0x0000000b0c0d7899 */ /* 0x000fe400080006ff */
[----:B------:R-:W-:Y:S02]  /*0a10*/  USHF.L.U32 UR12, UR12, 0x1, URZ ;  /* 0x000000010c0c7899 */ /* 0x000fe400080006ff */
[----:B-1----:R-:W-:Y:S01]  /*0a20*/  ULEA UR5, UR5, UR7, 0x18 ;  /* 0x0000000705057291 */ /* 0x002fe2000f8ec0ff */
[----:B------:R-:W1:Y:S11]  /*0a30*/  FENCE.VIEW.ASYNC.S ;  /* 0x00000000000073c6 */ /* 0x000e760000000000 */
[----:B-1----:R2:W1:Y:S01]  /*0a40*/  SYNCS.EXCH.64 URZ, [UR5+0xb0], UR10 ;  /* 0x0000b00a05ff75b2 */ /* 0x0024620008000100 */
[----:B------:R2:W1:Y:S01]  /*0a50*/  SYNCS.EXCH.64 URZ, [UR5+0xc0], UR12 ;  /* 0x0000c00c05ff75b2 */ /* 0x0004620008000100 */
[----:B------:R2:W1:Y:S01]  /*0a60*/  SYNCS.EXCH.64 URZ, [UR5+0xb8], UR10 ;  /* 0x0000b80a05ff75b2 */ /* 0x0004620008000100 */
[----:B------:R2:W1:Y:S02]  /*0a70*/  SYNCS.EXCH.64 URZ, [UR5+0xc8], UR12 ;  /* 0x0000c80c05ff75b2 */ /* 0x0004640008000100 */
[----:B--2---:R-:W-:Y:S01]  /*0a80*/  NOP ;  /* 0x0000000000007918 */ /* 0x004fe20000000000 */
.L_x_12:
        /* <DEDUP_REMOVED lines=26> */
.L_x_13:
        /* <DEDUP_REMOVED lines=18> */
.L_x_14:
[----:B-1----:R-:W1:Y:S01]  /*0d50*/  S2UR UR5, SR_CTAID.X ;  /* 0x00000000000579c3 */ /* 0x002e620000002500 */
[----:B------:R-:W-:-:S05]  /*0d60*/  CS2R.32 R87, SR_CgaSize ;  /* 0x0000000000577805 */ /* 0x000fca0000008a00 */
[----:B------:R-:W-:-:S05]  /*0d70*/  IMAD R87, R87, -0xa0, RZ ;  /* 0xffffff6057577824 */ /* 0x000fca00078e02ff */
[----:B------:R-:W-:-:S14]  /*0d80*/  R2UR UR9, R87 ;  /* 0x00000000570972ca */ /* 0x000fdc00000e0000 */
[----:B------:R-:W2:Y:S01]  /*0d90*/  LDCU UR9, c[0x0][UR9+0x2b0] ;  /* 0x00005600090977ac */ /* 0x000ea20008000800 */
[----:B------:R-:W-:Y:S01]  /*0da0*/  NOP ;  /* 0x0000000000007918 */ /* 0x000fe20000000000 */
[----:B------:R-:W-:-:S05]  /*0db0*/  CS2R.32 R87, SR_CgaSize ;  /* 0x0000000000577805 */ /* 0x000fca0000008a00 */
[----:B------:R-:W-:-:S05]  /*0dc0*/  IMAD R87, R87, -0xa0, RZ ;  /* 0xffffff6057577824 */ /* 0x000fca00078e02ff */
[----:B------:R-:W-:-:S14]  /*0dd0*/  R2UR UR7, R87 ;  /* 0x00000000570772ca */ /* 0x000fdc00000e0000 */
[----:B------:R-:W3:Y:S01]  /*0de0*/  LDCU UR7, c[0x0][UR7+0x2b4] ;  /* 0x00005680070777ac */ /* 0x000ee20008000800 */
[----:B------:R-:W4:Y:S08]  /*0df0*/  S2UR UR4, SR_CTAID.Y ;  /* 0x00000000000479c3 */ /* 0x000f300000002600 */
[----:B------:R-:W3:Y:S01]  /*0e00*/  LDC R10, c[0x0][0xb24] ;  /* 0x0002c900ff0a7b82 */ /* 0x000ee20000000800 */
[----:B-1----:R-:W-:-:S02]  /*0e10*/  I2FP.F32.U32 R87, UR5 ;  /* 0x0000000500577c45 */ /* 0x002fc40008201000 */
[----:B------:R-:W-:-:S05]  /*0e20*/  CS2R.32 R3, SR_CgaSize ;  /* 0x0000000000037805 */ /* 0x000fca0000008a00 */
[----:B------:R-:W-:-:S06]  /*0e30*/  IMAD R3, R3, -0xa0, RZ ;  /* 0xffffff6003037824 */ /* 0x000fcc00078e02ff */
[----:B------:R-:W1:Y:S01]  /*0e40*/  LDC R3, c[0x0][R3+0x2a0] ;  /* 0x0000a80003037b82 */ /* 0x000e620000000800 */
[----:B------:R-:W-:Y:S01]  /*0e50*/  MOV R15, UR5 ;  /* 0x00000005000f7c02 */ /* 0x000fe20008000f00 */
[----:B--2---:R-:W-:Y:S01]  /*0e60*/  FMUL R87, R87, UR9 ;  /* 0x0000000957577c20 */ /* 0x004fe20008400000 */
[----:B----4-:R-:W-:Y:S02]  /*0e70*/  I2FP.F32.U32 R86, UR4 ;  /* 0x0000000400567c45 */ /* 0x010fe40008201000 */
[----:B------:R-:W-:-:S05]  /*0e80*/  CS2R.32 R2, SR_CgaSize ;  /* 0x0000000000027805 */ /* 0x000fca0000008a00 */
[----:B------:R-:W-:-:S06]  /*0e90*/  IMAD R2, R2, -0xa0, RZ ;  /* 0xffffff6002027824 */ /* 0x000fcc00078e02ff */
[----:B------:R-:W2:Y:S01]  /*0ea0*/  LDC R2, c[0x0][R2+0x2a4] ;  /* 0x0000a90002027b82 */ /* 0x000ea20000000800 */
[----:B------:R-:W-:Y:S01]  /*0eb0*/  MOV R14, UR4 ;  /* 0x00000004000e7c02 */ /* 0x000fe20008000f00 */
[----:B------:R-:W4:Y:S01]  /*0ec0*/  F2I.U32.TRUNC.NTZ R87, R87 ;  /* 0x0000005700577305 */ /* 0x000f22000020f000 */
[----:B---3--:R-:W-:-:S05]  /*0ed0*/  FMUL R86, R86, UR7 ;  /* 0x0000000756567c20 */ /* 0x008fca0008400000 */
[----:B------:R-:W-:Y:S01]  /*0ee0*/  BAR.SYNC.DEFER_BLOCKING 0x0 ;  /* 0x0000000000007b1d */ /* 0x000fe20000010000 */
[----:B------:R-:W-:-:S05]  /*0ef0*/  ISETP.GE.AND P0, PT, R10, 0x1, PT ;  /* 0x000000010a00780c */ /* 0x000fca0003f06270 */
[----:B------:R-:W3:Y:S02]  /*0f00*/  F2I.U32.TRUNC.NTZ R86, R86 ;  /* 0x0000005600567305 */ /* 0x000ee4000020f000 */
[----:B------:R-:W2:Y:S01]  /*0f10*/  S2UR UR36, SR_CTAID.Z ;  /* 0x00000000002479c3 */ /* 0x000ea20000002700 */
[----:B----4-:R-:W-:-:S05]  /*0f20*/  IADD3 R87, PT, PT, -R87, RZ, RZ ;  /* 0x000000ff57577210 */ /* 0x010fca0007ffe1ff */
[----:B-1----:R-:W-:Y:S01]  /*0f30*/  IMAD R87, R3, R87, UR5 ;  /* 0x0000000503577e24 */ /* 0x002fe2000f8e0257 */
[----:B---3--:R-:W-:-:S05]  /*0f40*/  IADD3 R86, PT, PT, -R86, RZ, RZ ;  /* 0x000000ff56567210 */ /* 0x008fca0007ffe1ff */
[----:B--2---:R-:W-:Y:S01]  /*0f50*/  IMAD R86, R2, R86, UR4 ;  /* 0x0000000402567e24 */ /* 0x004fe2000f8e0256 */
[----:B------:R-:W-:Y:S06]  /*0f60*/  @!P0 BRA `(.L_x_15) ;  /* 0x0000000000b88947 */ /* 0x000fec0003800000 */
[----:B------:R-:W1:Y:S01]  /*0f70*/  LDC.64 R4, c[0x0][0xb18] ;  /* 0x0002c600ff047b82 */ /* 0x000e620000000a00 */
[----:B------:R-:W-:-:S07]  /*0f80*/  ISETP.NE.AND P0, PT, R10, 0x1, PT ;  /* 0x000000010a00780c */ /* 0x000fce0003f05270 */
[----:B------:R-:W2:Y:S08]  /*0f90*/  LDC R9, c[0x0][0xb0c] ;  /* 0x0002c300ff097b82 */ /* 0x000eb00000000800 */
[----:B------:R-:W3:Y:S08]  /*0fa0*/  LDC R12, c[0x0][0x370] ;  /* 0x0000dc00ff0c7b82 */ /* 0x000ef00000000800 */
[----:B------:R-:W4:Y:S01]  /*0fb0*/  LDC R11, c[0x0][0x374] ;  /* 0x0000dd00ff0b7b82 */ /* 0x000f220000000800 */
[----:B-1----:R-:W-:-:S07]  /*0fc0*/  ISETP.NE.AND P1, PT, R4, 0x1, PT ;  /* 0x000000010400780c */ /* 0x002fce0003f25270 */
[----:B------:R-:W3:Y:S01]  /*0fd0*/  LDC.64 R6, c[0x0][0xb10] ;  /* 0x0002c400ff067b82 */ /* 0x000ee20000000a00 */
[----:B--2---:R-:W-:-:S07]  /*0fe0*/  ISETP.NE.AND P2, PT, R9, 0x1, PT ;  /* 0x000000010900780c */ /* 0x004fce0003f45270 */
[----:B------:R-:W1:Y:S08]  /*0ff0*/  LDC R8, c[0x0][0xb20] ;  /* 0x0002c800ff087b82 */ /* 0x000e700000000800 */
[----:B------:R-:W2:Y:S01]  /*1000*/  LDC.64 R2, c[0x0][0xb28] ;  /* 0x0002ca00ff027b82 */ /* 0x000ea20000000a00 */
[----:B----4-:R-:W-:-:S04]  /*1010*/  IMAD.HI.U32 R13, R11, R5, RZ ;  /* 0x000000050b0d7227 */ /* 0x010fc800078e00ff */
[----:B------:R-:W-:-:S04]  /*1020*/  IMAD.HI.U32 R5, R14, R5, RZ ;  /* 0x000000050e057227 */ /* 0x000fc800078e00ff */
[----:B---3--:R-:W-:-:S05]  /*1030*/  IMAD.HI.U32 R16, R12, R6, RZ ;  /* 0x000000060c107227 */ /* 0x008fca00078e00ff */
[-C--:B------:R-:W-:Y:S01]  /*1040*/  @P2 SHF.R.U32.HI R12, RZ, R7.reuse, R16 ;  /* 0x00000007ff0c2219 */ /* 0x080fe20000011610 */
[----:B------:R-:W-:Y:S01]  /*1050*/  IMAD.HI.U32 R16, R15, R6, RZ ;  /* 0x000000060f107227 */ /* 0x000fe200078e00ff */
[-C--:B-1----:R-:W-:Y:S02]  /*1060*/  @P1 SHF.R.U32.HI R11, RZ, R8.reuse, R13 ;  /* 0x00000008ff0b1219 */ /* 0x082fe4000001160d */
[----:B------:R-:W-:Y:S02]  /*1070*/  SHF.R.U32.HI R5, RZ, R8, R5 ;  /* 0x00000008ff057219 */ /* 0x000fe40000011605 */
[----:B------:R-:W-:Y:S02]  /*1080*/  SHF.R.U32.HI R16, RZ, R7, R16 ;  /* 0x00000007ff107219 */ /* 0x000fe40000011610 */
[----:B------:R-:W-:Y:S01]  /*1090*/  SEL R5, R14, R5, !P1 ;  /* 0x000000050e057207 */ /* 0x000fe20004800000 */
[----:B--2---:R-:W-:Y:S01]  /*10a0*/  IMAD.HI.U32 R13, R11, R2, RZ ;  /* 0x000000020b0d7227 */ /* 0x004fe200078e00ff */
[----:B------:R-:W-:-:S03]  /*10b0*/  SEL R16, R15, R16, !P2 ;  /* 0x000000100f107207 */ /* 0x000fc60005000000 */
[----:B------:R-:W-:Y:S01]  /*10c0*/  IMAD.HI.U32 R6, R12, R2, RZ ;  /* 0x000000020c067227 */ /* 0x000fe200078e00ff */
[----:B------:R-:W-:-:S04]  /*10d0*/  @P0 SHF.R.U32.HI R11, RZ, R3, R13 ;  /* 0x00000003ff0b0219 */ /* 0x000fc8000001160d */
[----:B------:R-:W-:Y:S01]  /*10e0*/  @P0 SHF.R.U32.HI R12, RZ, R3, R6 ;  /* 0x00000003ff0c0219 */ /* 0x000fe20000011606 */
[----:B------:R-:W-:-:S04]  /*10f0*/  IMAD R11, R11, R10, RZ ;  /* 0x0000000a0b0b7224 */ /* 0x000fc800078e02ff */
[----:B------:R-:W-:Y:S01]  /*1100*/  IMAD R6, R12, R10, RZ ;  /* 0x0000000a0c067224 */ /* 0x000fe200078e02ff */
[----:B------:R-:W-:-:S04]  /*1110*/  ISETP.GE.AND P1, PT, R5, R11, PT ;  /* 0x0000000b0500720c */ /* 0x000fc80003f26270 */
[----:B------:R-:W-:Y:S01]  /*1120*/  ISETP.GE.OR P1, PT, R16, R6, P1 ;  /* 0x000000061000720c */ /* 0x000fe20000f26670 */
[----:B------:R-:W-:-:S05]  /*1130*/  IMAD.HI.U32 R6, R5, R2, RZ ;  /* 0x0000000205067227 */ /* 0x000fca00078e00ff */
[----:B------:R-:W-:-:S04]  /*1140*/  SHF.R.U32.HI R6, RZ, R3, R6 ;  /* 0x00000003ff067219 */ /* 0x000fc80000011606 */
[----:B------:R-:W-:-:S03]  /*1150*/  SEL R6, R5, R6, !P0 ;  /* 0x0000000605067207 */ /* 0x000fc60004000000 */
[----:B------:R-:W-:Y:S01]  /*1160*/  @!P1 IMAD.HI.U32 R7, R16, R2, RZ ;  /* 0x0000000210079227 */ /* 0x000fe200078e00ff */
[----:B------:R-:W-:-:S04]  /*1170*/  IADD3 R2, PT, PT, -R6, RZ, RZ ;  /* 0x000000ff06027210 */ /* 0x000fc80007ffe1ff */
[----:B------:R-:W-:Y:S01]  /*1180*/  @!P1 SHF.R.U32.HI R3, RZ, R3, R7 ;  /* 0x00000003ff039219 */ /* 0x000fe20000011607 */
[----:B------:R-:W-:Y:S01]  /*1190*/  IMAD R2, R10, R2, R5 ;  /* 0x000000020a027224 */ /* 0x000fe200078e0205 */
[----:B------:R-:W-:Y:S02]  /*11a0*/  IADD3 R7, PT, PT, -R5, RZ, RZ ;  /* 0x000000ff05077210 */ /* 0x000fe40007ffe1ff */
[----:B------:R-:W-:-:S03]  /*11b0*/  @!P1 SEL R3, R16, R3, !P0 ;  /* 0x0000000310039207 */ /* 0x000fc60004000000 */
[----:B------:R-:W-:Y:S02]  /*11c0*/  IMAD R7, R4, R7, R14 ;  /* 0x0000000704077224 */ /* 0x000fe400078e020e */
[--C-:B------:R-:W-:Y:S02]  /*11d0*/  @!P1 IMAD.IADD R6, R6, 0x1, -R3.reuse ;  /* 0x0000000106069824 */ /* 0x100fe400078e0a03 */
[----:B------:R-:W-:Y:S01]  /*11e0*/  @!P1 IMAD R3, R2, R12, R3 ;  /* 0x0000000c02039224 */ /* 0x000fe200078e0203 */
[----:B------:R-:W-:Y:S01]  /*11f0*/  IADD3 R2, PT, PT, -R16, RZ, RZ ;  /* 0x000000ff10027210 */ /* 0x000fe20007ffe1ff */
[----:B------:R-:W-:Y:S02]  /*1200*/  @!P1 IMAD R5, R6, R10, R16 ;  /* 0x0000000a06059224 */ /* 0x000fe400078e0210 */
[----:B------:R-:W-:Y:S02]  /*1210*/  @!P1 IMAD.MOV.U32 R16, RZ, RZ, R3 ;  /* 0x000000ffff109224 */ /* 0x000fe400078e0003 */
[----:B------:R-:W-:-:S02]  /*1220*/  IMAD R2, R9, R2, R15 ;  /* 0x0000000209027224 */ /* 0x000fc400078e020f */
[----:B------:R-:W-:Y:S02]  /*1230*/  IMAD R14, R5, R4, R7 ;  /* 0x00000004050e7224 */ /* 0x000fe400078e0207 */
[----:B------:R-:W-:Y:S02]  /*1240*/  IMAD R15, R16, R9, R2 ;  /* 0x00000009100f7224 */ /* 0x000fe400078e0202 */
.L_x_15:
[----:B------:R-:W1:Y:S01]  /*1250*/  LDCU UR4, c[0x0][0xb30] ;  /* 0x00016600ff0477ac */ /* 0x000e620008000800 */
[----:B------:R-:W2:Y:S08]  /*1260*/  S2UR UR37, SR_CgaCtaId ;  /* 0x00000000002579c3 */ /* 0x000eb00000008800 */
[----:B------:R-:W3:Y:S01]  /*1270*/  LDC R40, c[0x0][0xb24] ;  /* 0x0002c900ff287b82 */ /* 0x000ee20000000800 */
[----:B-1----:R-:W-:-:S09]  /*1280*/  UISETP.NE.AND UP1, UPT, UR4, 0x1, UPT ;  /* 0x000000010400788c */ /* 0x002fd2000bf25270 */
[----:B--2---:R-:W-:Y:S05]  /*1290*/  BRA.U UP1, `(.L_x_16) ;  /* 0x0000000101407547 */ /* 0x004fea000b800000 */
[----:B------:R-:W1:Y:S08]  /*12a0*/  LDC.64 R4, c[0x0][0xb10] ;  /* 0x0002c400ff047b82 */ /* 0x000e700000000a00 */
[----:B------:R-:W2:Y:S08]  /*12b0*/  LDC.64 R2, c[0x0][0xb18] ;  /* 0x0002c600ff027b82 */ /* 0x000eb00000000a00 */
[----:B------:R-:W4:Y:S08]  /*12c0*/  LDC R6, c[0x0][0xb20] ;  /* 0x0002c800ff067b82 */ /* 0x000f300000000800 */
[----:B------:R-:W3:Y:S01]  /*12d0*/  LDC R7, c[0x0][0xb0c] ;  /* 0x0002c300ff077b82 */ /* 0x000ee20000000800 */
[----:B-1----:R-:W-:-:S05]  /*12e0*/  IMAD.HI.U32 R4, R15, R4, RZ ;  /* 0x000000040f047227 */ /* 0x002fca00078e00ff */
[----:B------:R-:W-:Y:S01]  /*12f0*/  SHF.R.U32.HI R4, RZ, R5, R4 ;  /* 0x00000005ff047219 */ /* 0x000fe20000011604 */
[----:B--2---:R-:W-:Y:S01]  /*1300*/  IMAD.HI.U32 R3, R14, R3, RZ ;  /* 0x000000030e037227 */ /* 0x004fe200078e00ff */
[----:B------:R-:W-:-:S04]  /*1310*/  ISETP.NE.AND P0, PT, R2, 0x1, PT ;  /* 0x000000010200780c */ /* 0x000fc80003f05270 */
[----:B----4-:R-:W-:-:S04]  /*1320*/  SHF.R.U32.HI R3, RZ, R6, R3 ;  /* 0x00000006ff037219 */ /* 0x010fc80000011603 */
[----:B------:R-:W-:Y:S02]  /*1330*/  SEL R3, R14, R3, !P0 ;  /* 0x000000030e037207 */ /* 0x000fe40004000000 */
[----:B---3--:R-:W-:-:S04]  /*1340*/  ISETP.NE.AND P1, PT, R7, 0x1, PT ;  /* 0x000000010700780c */ /* 0x008fc80003f25270 */
[----:B------:R-:W-:-:S05]  /*1350*/  SEL R4, R15, R4, !P1 ;  /* 0x000000040f047207 */ /* 0x000fca0004800000 */
[----:B------:R-:W-:Y:S02]  /*1360*/  IMAD.IADD R5, R3, 0x1, -R4 ;  /* 0x0000000103057824 */ /* 0x000fe400078e0a04 */
[----:B------:R-:W-:Y:S02]  /*1370*/  IMAD.IADD R3, R4, 0x1, -R3 ;  /* 0x0000000104037824 */ /* 0x000fe400078e0a03 */
[----:B------:R-:W-:Y:S02]  /*1380*/  IMAD R15, R5, R7, R15 ;  /* 0x00000007050f7224 */ /* 0x000fe400078e020f */
[----:B------:R-:W-:-:S07]  /*1390*/  IMAD R14, R3, R2, R14 ;  /* 0x00000002030e7224 */ /* 0x000fce00078e020e */
.L_x_16:
[----:B------:R-:W-:Y:S01]  /*13a0*/  BAR.SYNC.DEFER_BLOCKING 0x0 ;  /* 0x0000000000007b1d */ /* 0x000fe20000010000 */
[----:B------:R-:W-:Y:S01]  /*13b0*/  UISETP.NE.AND UP1, UPT, UR8, 0x2, UPT ;  /* 0x000000020800788c */ /* 0x000fe2000bf25270 */
[----:B------:R-:W-:Y:S02]  /*13c0*/  ISETP.NE.OR P5, PT, R0, 0x2, !P5 ;  /* 0x000000020000780c */ /* 0x000fe40006fa5670 */
[----:B------:R-:W-:-:S06]  /*13d0*/  LOP3.LUT R2, R101, 0x1f, RZ, 0xc0, !PT ;  /* 0x0000001f65027812 */ /* 0x000fcc00078ec0ff */
[----:B------:R-:W-:Y:S05]  /*13e0*/  BRA.U UP1, `(.L_x_17) ;  /* 0x0000001101f47547 */ /* 0x000fea000b800000 */
[----:B------:R-:W1:Y:S01]  /*13f0*/  LDCU UR13, c[0x0][0x38c] ;  /* 0x00007180ff0d77ac */ /* 0x000e620008000800 */
[----:B------:R-:W2:Y:S01]  /*1400*/  LDC R8, c[0x0][0x370] ;  /* 0x0000dc00ff087b82 */ /* 0x000ea20000000800 */
[----:B------:R-:W-:Y:S01]  /*1410*/  PLOP3.LUT P1, PT, PT, PT, UP2, 0x80, 0x8 ;  /* 0x000000000008781c */ /* 0x000fe20003f2f028 */
[----:B------:R-:W-:Y:S01]  /*1420*/  IMAD.MOV.U32 R17, RZ, RZ, 0x1 ;  /* 0x00000001ff117424 */ /* 0x000fe200078e00ff */
[----:B------:R-:W-:Y:S01]  /*1430*/  ISETP.EQ.OR P4, PT, R2, RZ, P5 ;  /* 0x000000ff0200720c */ /* 0x000fe20002f82670 */
[----:B------:R-:W-:Y:S01]  /*1440*/  IMAD.MOV.U32 R16, RZ, RZ, RZ ;  /* 0x000000ffff107224 */ /* 0x000fe200078e00ff */
[----:B------:R-:W-:Y:S02]  /*1450*/  PLOP3.LUT P1, PT, P1, PT, PT, 0x8, 0x80 ;  /* 0x000000000080781c */ /* 0x000fe40000f2e170 */
[----:B------:R-:W-:Y:S01]  /*1460*/  CS2R R12, SRZ ;  /* 0x00000000000c7805 */ /* 0x000fe2000001ff00 */
[----:B------:R-:W-:Y:S01]  /*1470*/  IMAD.MOV.U32 R11, RZ, RZ, 0x1 ;  /* 0x00000001ff0b7424 */ /* 0x000fe200078e00ff */
[----:B------:R-:W4:Y:S01]  /*1480*/  LDC R0, c[0x0][0x374] ;  /* 0x0000dd00ff007b82 */ /* 0x000f220000000800 */
[----:B------:R-:W2:Y:S01]  /*1490*/  LDCU.64 UR22, c[0x0][0x348] ;  /* 0x00006900ff1677ac */ /* 0x000ea20008000a00 */
[----:B------:R-:W-:Y:S01]  /*14a0*/  UMOV UR6, URZ ;  /* 0x000000ff00067c82 */ /* 0x000fe20008000000 */
[----:B-1----:R-:W-:-:S04]  /*14b0*/  UIADD3 UR5, UPT, UPT, UR13, 0x3f, URZ ;  /* 0x0000003f0d057890 */ /* 0x002fc8000fffe0ff */
[----:B------:R-:W-:-:S04]  /*14c0*/  USHF.R.S32.HI UR4, URZ, 0x1f, UR5 ;  /* 0x0000001fff047899 */ /* 0x000fc80008011405 */
[----:B------:R-:W-:-:S04]  /*14d0*/  ULEA.HI UR4, UR4, UR5, URZ, 0x6 ;  /* 0x0000000504047291 */ /* 0x000fc8000f8f30ff */
[----:B------:R-:W-:Y:S02]  /*14e0*/  USHF.R.S32.HI UR15, URZ, 0x6, UR4 ;  /* 0x00000006ff0f7899 */ /* 0x000fe40008011404 */
[----:B------:R-:W-:Y:S02]  /*14f0*/  UIADD3 UR4, UPT, UPT, UR13, -0x1, URZ ;  /* 0xffffffff0d047890 */ /* 0x000fe4000fffe0ff */
[----:B------:R-:W-:Y:S02]  /*1500*/  UISETP.LT.U32.AND UP0, UPT, UR15, 0x6, UPT ;  /* 0x000000060f00788c */ /* 0x000fe4000bf01070 */
[----:B------:R-:W-:Y:S02]  /*1510*/  UISETP.GE.U32.AND UP1, UPT, UR4, -0x7f, UPT ;  /* 0xffffff810400788c */ /* 0x000fe4000bf26070 */
[----:B------:R-:W-:Y:S02]  /*1520*/  USEL UR14, UR15, 0x6, UP0 ;  /* 0x000000060f0e7887 */ /* 0x000fe40008000000 */
[----:B------:R-:W-:-:S02]  /*1530*/  UIADD3 UR13, UPT, UPT, UR13, 0x7e, URZ ;  /* 0x0000007e0d0d7890 */ /* 0x000fc4000fffe0ff */
[----:B------:R-:W-:Y:S02]  /*1540*/  UIADD3 UR5, UPT, UPT, UR14, -0x1, URZ ;  /* 0xffffffff0e057890 */ /* 0x000fe4000fffe0ff */
[----:B------:R-:W-:-:S03]  /*1550*/  UIADD3 UR7, UPT, UPT, UR15, -UR14, URZ ;  /* 0x8000000e0f077290 */ /* 0x000fc6000fffe0ff */
[----:B------:R-:W-:-:S04]  /*1560*/  @UP1 UIADD3 UR5, UPT, UPT, UR14, URZ, URZ ;  /* 0x000000ff0e051290 */ /* 0x000fc8000fffe0ff */
[----:B--2---:R-:W-:-:S12]  /*1570*/  UIADD3 UR5, UPT, UPT, UR5, 0x1, URZ ;  /* 0x0000000105057890 */ /* 0x004fd8000fffe0ff */
.L_x_35:
[----:B------:R-:W-:Y:S01]  /*1580*/  UISETP.NE.AND UP0, UPT, UR37, URZ, UPT ;  /* 0x000000ff2500728c */ /* 0x000fe2000bf05270 */
[----:B------:R-:W1:Y:S08]  /*1590*/  S2UR UR37, SR_CgaCtaId ;  /* 0x00000000002579c3 */ /* 0x000e700000008800 */
[----:B------:R-:W-:Y:S05]  /*15a0*/  BRA.U UP0, `(.L_x_18) ;  /* 0x0000000100347547 */ /* 0x000fea000b800000 */
[----:B------:R-:W2:Y:S01]  /*15b0*/  S2R R2, SR_CgaCtaId ;  /* 0x0000000000027919 */ /* 0x000ea20000008800 */
[----:B------:R-:W-:-:S04]  /*15c0*/  MOV R3, 0x400 ;  /* 0x0000040000037802 */ /* 0x000fc80000000f00 */
[----:B--2---:R-:W-:Y:S02]  /*15d0*/  LEA R2, R2, R3, 0x18 ;  /* 0x0000000302027211 */ /* 0x004fe400078ec0ff */
[----:B------:R-:W-:-:S03]  /*15e0*/  SHF.L.U32 R3, R11, 0x1f, RZ ;  /* 0x0000001f0b037819 */ /* 0x000fc600000006ff */
[----:B------:R-:W-:-:S04]  /*15f0*/  IMAD R2, R12, 0x8, R2 ;  /* 0x000000080c027824 */ /* 0x000fc800078e0202 */
[----:B------:R-:W2:Y:S02]  /*1600*/  SYNCS.PHASECHK.TRANS64.TRYWAIT P0, [R2+URZ+0x120], R3 ;  /* 0x00012003020075a7 */ /* 0x000ea400080011ff */
[----:B--2---:R-:W-:Y:S05]  /*1610*/  @!P0 BRA `(.L_x_19) ;  /* 0x00000078004c8947 */ /* 0x004fea0003800000 */
.L_x_133:
[----:B------:R-:W-:Y:S01]  /*1620*/  VIADD R12, R12, 0x1 ;  /* 0x000000010c0c7836 */ /* 0x000fe20000000000 */
[----:B------:R2:W-:Y:S04]  /*1630*/  SYNCS.ARRIVE.TRANS64.A1T0 RZ, [R2+URZ+0x110], RZ ;  /* 0x000110ff02ff79a7 */ /* 0x0005e800081000ff */
[----:B------:R-:W-:-:S04]  /*1640*/  ISETP.NE.AND P0, PT, R12, 0x2, PT ;  /* 0x000000020c00780c */ /* 0x000fc80003f05270 */
[----:B------:R-:W-:Y:S02]  /*1650*/  SEL R12, R12, RZ, P0 ;  /* 0x000000ff0c0c7207 */ /* 0x000fe40000000000 */
[----:B--2---:R-:W-:-:S04]  /*1660*/  SEL R2, RZ, 0x1, P0 ;  /* 0x00000001ff027807 */ /* 0x004fc80000000000 */
[----:B------:R-:W-:-:S07]  /*1670*/  LOP3.LUT R11, R11, R2, RZ, 0x3c, !PT ;  /* 0x000000020b0b7212 */ /* 0x000fce00078e3cff */
.L_x_18:
[----:B------:R-:W-:Y:S01]  /*1680*/  UMOV UR4, 0x400 ;  /* 0x0000040000047882 */ /* 0x000fe20000000000 */
[----:B------:R-:W-:Y:S01]  /*1690*/  SHF.L.U32 R2, R17, 0x1f, RZ ;  /* 0x0000001f11027819 */ /* 0x000fe200000006ff */
[----:B-1----:R-:W-:Y:S01]  /*16a0*/  ULEA UR4, UR37, UR4, 0x18 ;  /* 0x0000000425047291 */ /* 0x002fe2000f8ec0ff */
[----:B------:R-:W-:Y:S01]  /*16b0*/  R2UR UR34, R15 ;  /* 0x000000000f2272ca */ /* 0x000fe200000e0000 */
[----:B------:R-:W-:Y:S01]  /*16c0*/  UISETP.GE.U32.AND UP0, UPT, UR13, 0x7f, UPT ;  /* 0x0000007f0d00788c */ /* 0x000fe2000bf06070 */
[----:B------:R-:W-:Y:S01]  /*16d0*/  R2UR UR18, R14 ;  /* 0x000000000e1272ca */ /* 0x000fe200000e0000 */
[----:B------:R-:W-:Y:S01]  /*16e0*/  ULEA UR8, UR6, UR4, 0x3 ;  /* 0x0000000406087291 */ /* 0x000fe2000f8e18ff */
[----:B------:R-:W-:-:S08]  /*16f0*/  UMOV UR21, URZ ;  /* 0x000000ff00157c82 */ /* 0x000fd00008000000 */
[----:B------:R1:W2:Y:S01]  /*1700*/  SYNCS.PHASECHK.TRANS64.TRYWAIT P0, [UR8+0x30], R2 ;  /* 0x00003002ff0075a7 */ /* 0x0002a20008001108 */
[----:B------:R-:W-:Y:S02]  /*1710*/  USHF.L.U32 UR34, UR34, 0x7, URZ ;  /* 0x0000000722227899 */ /* 0x000fe400080006ff */
[----:B------:R-:W-:Y:S01]  /*1720*/  USHF.L.U32 UR18, UR18, 0x7, URZ ;  /* 0x0000000712127899 */ /* 0x000fe200080006ff */
[----:B------:R-:W-:Y:S11]  /*1730*/  BRA.U !UP0, `(.L_x_20) ;  /* 0x0000000108d47547 */ /* 0x000ff6000b800000 */
[----:B------:R-:W-:Y:S02]  /*1740*/  UIADD3 UR26, UPT, UPT, UR34, 0x40, URZ ;  /* 0x00000040221a7890 */ /* 0x000fe4000fffe0ff */
[----:B------:R-:W-:Y:S01]  /*1750*/  UIADD3 UR10, UPT, UPT, UR18, 0x40, URZ ;  /* 0x00000040120a7890 */ /* 0x000fe2000fffe0ff */
[----:B------:R-:W-:Y:S01]  /*1760*/  UMOV UR29, URZ ;  /* 0x000000ff001d7c82 */ /* 0x000fe20008000000 */
[----:B------:R-:W-:-:S10]  /*1770*/  UMOV UR42, UR6 ;  /* 0x00000006002a7c82 */ /* 0x000fd40008000000 */
.L_x_25:
[----:B-1----:R-:W-:Y:S01]  /*1780*/  ULEA UR33, UR42, UR4, 0x3 ;  /* 0x000000042a217291 */ /* 0x002fe2000f8e18ff */
[----:B--2---:R-:W-:Y:S01]  /*1790*/  @!P5 MOV R3, 0x8000 ;  /* 0x000080000003d802 */ /* 0x004fe20000000f00 */
[----:B--2---:R-:W-:Y:S10]  /*17a0*/  @P0 BRA `(.L_x_21) ;  /* 0x00000000000c0947 */ /* 0x004ff40003800000 */
[----:B------:R-:W-:-:S04]  /*17b0*/  SHF.L.U32 R4, R17, 0x1f, RZ ;  /* 0x0000001f11047819 */ /* 0x000fc800000006ff */
[----:B------:R-:W2:Y:S02]  /*17c0*/  SYNCS.PHASECHK.TRANS64.TRYWAIT P0, [UR33+0x30], R4 ;  /* 0x00003004ff0075a7 */ /* 0x000ea40008001121 */
[----:B--2---:R-:W-:Y:S05]  /*17d0*/  @!P0 BRA `(.L_x_22) ;  /* 0x0000007400f08947 */ /* 0x004fea0003800000 */
.L_x_21:
[----:B------:R2:W-:Y:S01]  /*17e0*/  @!P5 SYNCS.ARRIVE.TRANS64 RZ, [UR33], R3 ;  /* 0x00000003ffffd9a7 */ /* 0x0005e20008000021 */
[----:B------:R-:W-:Y:S04]  /*17f0*/  BSSY.RECONVERGENT B0, `(.L_x_23) ;  /* 0x0000003000007945 */ /* 0x000fe80003800200 */
[----:B------:R-:W-:Y:S05]  /*1800*/  @P4 BRA `(.L_x_24) ;  /* 0x0000000000044947 */ /* 0x000fea0003800000 */
[----:B------:R-:W-:Y:S05]  /*1810*/  BPT.TRAP 0x1 ;  /* 0x000000040000795c */ /* 0x000fea0000300000 */
.L_x_24:
[----:B------:R-:W-:Y:S05]  /*1820*/  BSYNC.RECONVERGENT B0 ;  /* 0x0000000000007941 */ /* 0x000fea0003800200 */
.L_x_23:
[----:B------:R-:W-:Y:S02]  /*1830*/  UIADD3 UR6, UPT, UPT, UR42, 0x1, URZ ;  /* 0x000000012a067890 */ /* 0x000fe4000fffe0ff */
[----:B------:R-:W-:Y:S02]  /*1840*/  UIADD3 UR40, UP1, UPT, UR22, 0x80, URZ ;  /* 0x0000008016287890 */ /* 0x000fe4000ff3e0ff */
[----:B------:R-:W-:Y:S02]  /*1850*/  UISETP.NE.AND UP0, UPT, UR6, 0x6, UPT ;  /* 0x000000060600788c */ /* 0x000fe4000bf05270 */
[----:B------:R-:W-:Y:S02]  /*1860*/  USHF.L.U32 UR35, UR29, 0x6, URZ ;  /* 0x000000061d237899 */ /* 0x000fe400080006ff */
[----:B------:R-:W-:Y:S02]  /*1870*/  USEL UR9, URZ, 0x1, UP0 ;  /* 0x00000001ff097887 */ /* 0x000fe40008000000 */
[----:B------:R-:W-:-:S02]  /*1880*/  USEL UR6, UR6, URZ, UP0 ;  /* 0x000000ff06067287 */ /* 0x000fc40008000000 */
[----:B------:R-:W-:Y:S02]  /*1890*/  UIADD3 UR38, UP0, UPT, UR22, 0x180, URZ ;  /* 0x0000018016267890 */ /* 0x000fe4000ff1e0ff */
[----:B------:R-:W-:Y:S01]  /*18a0*/  ULEA UR8, UR6, UR4, 0x3 ;  /* 0x0000000406087291 */ /* 0x000fe2000f8e18ff */
[----:B------:R-:W-:Y:S01]  /*18b0*/  LOP3.LUT R17, R17, UR9, RZ, 0x3c, !PT ;  /* 0x0000000911117c12 */ /* 0x000fe2000f8e3cff */
[----:B------:R-:W-:Y:S02]  /*18c0*/  UIADD3.X UR41, UPT, UPT, URZ, UR23, URZ, UP1, !UPT ;  /* 0x00000017ff297290 */ /* 0x000fe40008ffe4ff */
[----:B------:R-:W-:Y:S01]  /*18d0*/  UIADD3.X UR39, UPT, UPT, URZ, UR23, URZ, UP0, !UPT ;  /* 0x00000017ff277290 */ /* 0x000fe200087fe4ff */
[----:B-1----:R-:W-:Y:S01]  /*18e0*/  SHF.L.U32 R2, R17, 0x1f, RZ ;  /* 0x0000001f11027819 */ /* 0x002fe200000006ff */
[----:B------:R-:W-:Y:S01]  /*18f0*/  UMOV UR30, 0x0 ;  /* 0x00000000001e7882 */ /* 0x000fe20000000000 */
[----:B------:R-:W-:Y:S01]  /*1900*/  UMOV UR31, 0x10000000 ;  /* 0x10000000001f7882 */ /* 0x000fe20000000000 */
[----:B------:R-:W-:Y:S01]  /*1910*/  UMOV UR25, UR33 ;  /* 0x0000002100197c82 */ /* 0x000fe20008000000 */
[----:B------:R1:W1:Y:S01]  /*1920*/  SYNCS.PHASECHK.TRANS64.TRYWAIT P0, [UR8+0x30], R2 ;  /* 0x00003002ff0075a7 */ /* 0x0002620008001108 */
[----:B------:R-:W-:Y:S01]  /*1930*/  ULEA UR8, UR42, UR4, 0xe ;  /* 0x000000042a087291 */ /* 0x000fe2000f8e70ff */
[----:B------:R-:W-:Y:S01]  /*1940*/  UMOV UR28, UR36 ;  /* 0x00000024001c7c82 */ /* 0x000fe20008000000 */
[----:B------:R-:W-:-:S02]  /*1950*/  UMOV UR27, UR35 ;  /* 0x00000023001b7c82 */ /* 0x000fc40008000000 */
[----:B------:R-:W-:Y:S02]  /*1960*/  UIADD3 UR32, UPT, UPT, UR8, 0x8400, URZ ;  /* 0x0000840008207890 */ /* 0x000fe4000fffe0ff */
[----:B------:R-:W-:Y:S02]  /*1970*/  UIADD3 UR24, UPT, UPT, UR8, 0xa400, URZ ;  /* 0x0000a40008187890 */ /* 0x000fe4000fffe0ff */
[----:B------:R-:W-:Y:S02]  /*1980*/  UIADD3 UR16, UPT, UPT, UR8, 0x20400, URZ ;  /* 0x0002040008107890 */ /* 0x000fe4000fffe0ff */
[----:B------:R-:W-:Y:S01]  /*1990*/  UIADD3 UR8, UPT, UPT, UR8, 0x22400, URZ ;  /* 0x0002240008087890 */ /* 0x000fe2000fffe0ff */
[----:B------:R-:W-:Y:S01]  /*19a0*/  UMOV UR17, UR33 ;  /* 0x0000002100117c82 */ /* 0x000fe20008000000 */
[----:B------:R-:W-:Y:S01]  /*19b0*/  UMOV UR20, UR36 ;  /* 0x0000002400147c82 */ /* 0x000fe20008000000 */
[----:B------:R-:W-:Y:S01]  /*19c0*/  UMOV UR19, UR35 ;  /* 0x0000002300137c82 */ /* 0x000fe20008000000 */
[----:B------:R1:W-:Y:S01]  /*19d0*/  UTMALDG.3D [UR32], [UR40], desc[UR30] ;  /* 0x00001e20280075b4 */ /* 0x0003e20008011000 */
[----:B------:R-:W-:Y:S01]  /*19e0*/  UMOV UR12, UR36 ;  /* 0x00000024000c7c82 */ /* 0x000fe20008000000 */
[----:B------:R-:W-:Y:S01]  /*19f0*/  UMOV UR9, UR33 ;  /* 0x0000002100097c82 */ /* 0x000fe20008000000 */
[----:B------:R-:W-:Y:S01]  /*1a00*/  UMOV UR11, UR35 ;  /* 0x00000023000b7c82 */ /* 0x000fe20008000000 */
[----:B------:R-:W-:Y:S01]  /*1a10*/  UIADD3 UR29, UPT, UPT, UR29, 0x1, URZ ;  /* 0x000000011d1d7890 */ /* 0x000fe2000fffe0ff */
[----:B------:R-:W-:Y:S01]  /*1a20*/  UMOV UR21, UR5 ;  /* 0x0000000500157c82 */ /* 0x000fe20008000000 */
[----:B------:R-:W-:Y:S01]  /*1a30*/  UMOV UR42, UR6 ;  /* 0x00000006002a7c82 */ /* 0x000fe20008000000 */
[----:B------:R1:W-:Y:S01]  /*1a40*/  UTMALDG.3D [UR24], [UR40], desc[UR30] ;  /* 0x00001e18280075b4 */ /* 0x0003e20008011000 */
[----:B------:R-:W-:Y:S01]  /*1a50*/  UISETP.NE.AND UP0, UPT, UR29, UR5, UPT ;  /* 0x000000051d00728c */ /* 0x000fe2000bf05270 */
[----:B------:R1:W-:Y:S01]  /*1a60*/  UTMALDG.3D [UR16], [UR38], desc[UR30] ;  /* 0x00001e10260075b4 */ /* 0x0003e20008011000 */
[----:B------:R1:W-:Y:S07]  /*1a70*/  UTMALDG.3D [UR8], [UR38], desc[UR30] ;  /* 0x00001e08260075b4 */ /* 0x0003ee0008011000 */
[----:B------:R-:W-:Y:S05]  /*1a80*/  BRA.U UP0, `(.L_x_25) ;  /* 0xfffffffd003c7547 */ /* 0x000fea000b83ffff */
.L_x_20:
[----:B-1----:R-:W-:Y:S01]  /*1a90*/  ULEA UR8, UR6, UR4, 0x3 ;  /* 0x0000000406087291 */ /* 0x002fe2000f8e18ff */
[----:B------:R-:W-:Y:S01]  /*1aa0*/  SHF.L.U32 R2, R17, 0x1f, RZ ;  /* 0x0000001f11027819 */ /* 0x000fe200000006ff */
[----:B------:R-:W-:Y:S01]  /*1ab0*/  @!P1 SYNCS.ARRIVE.TRANS64.A1T0 RZ, [UR4+0xa8], RZ ;  /* 0x0000a8ffffff99a7 */ /* 0x000fe20008100004 */
[----:B------:R-:W-:-:S06]  /*1ac0*/  UISETP.GT.AND UP0, UPT, UR15, UR14, UPT ;  /* 0x0000000e0f00728c */ /* 0x000fcc000bf04270 */
[----:B--2---:R1:W2:Y:S03]  /*1ad0*/  SYNCS.PHASECHK.TRANS64.TRYWAIT P0, [UR8+0x30], R2 ;  /* 0x00003002ff0075a7 */ /* 0x0042a60008001108 */
[----:B------:R-:W-:Y:S05]  /*1ae0*/  BRA.U !UP0, `(.L_x_26) ;  /* 0x0000000108d07547 */ /* 0x000fea000b800000 */
[----:B------:R-:W-:Y:S02]  /*1af0*/  UIADD3 UR29, UPT, UPT, UR7, UR21, URZ ;  /* 0x00000015071d7290 */ /* 0x000fe4000fffe0ff */
[----:B------:R-:W-:Y:S02]  /*1b00*/  UIADD3 UR26, UPT, UPT, UR34, 0x40, URZ ;  /* 0x00000040221a7890 */ /* 0x000fe4000fffe0ff */
[----:B------:R-:W-:Y:S01]  /*1b10*/  UIADD3 UR10, UPT, UPT, UR18, 0x40, URZ ;  /* 0x00000040120a7890 */ /* 0x000fe2000fffe0ff */
[----:B------:R-:W-:-:S11]  /*1b20*/  UMOV UR42, UR6 ;  /* 0x00000006002a7c82 */ /* 0x000fd60008000000 */
.L_x_31:
[----:B-1----:R-:W-:Y:S01]  /*1b30*/  ULEA UR33, UR42, UR4, 0x3 ;  /* 0x000000042a217291 */ /* 0x002fe2000f8e18ff */
[----:B--2---:R-:W-:Y:S01]  /*1b40*/  @!P5 MOV R3, 0x8000 ;  /* 0x000080000003d802 */ /* 0x004fe20000000f00 */
[----:B--2---:R-:W-:Y:S10]  /*1b50*/  @P0 BRA `(.L_x_27) ;  /* 0x00000000000c0947 */ /* 0x004ff40003800000 */
[----:B------:R-:W-:-:S04]  /*1b60*/  SHF.L.U32 R4, R17, 0x1f, RZ ;  /* 0x0000001f11047819 */ /* 0x000fc800000006ff */
[----:B------:R-:W2:Y:S02]  /*1b70*/  SYNCS.PHASECHK.TRANS64.TRYWAIT P0, [UR33+0x30], R4 ;  /* 0x00003004ff0075a7 */ /* 0x000ea40008001121 */
[----:B--2---:R-:W-:Y:S05]  /*1b80*/  @!P0 BRA `(.L_x_28) ;  /* 0x00000074001c8947 */ /* 0x004fea0003800000 */
.L_x_27:
[----:B------:R2:W-:Y:S01]  /*1b90*/  @!P5 SYNCS.ARRIVE.TRANS64 RZ, [UR33], R3 ;  /* 0x00000003ffffd9a7 */ /* 0x0005e20008000021 */
[----:B------:R-:W-:Y:S04]  /*1ba0*/  BSSY.RECONVERGENT B0, `(.L_x_29) ;  /* 0x0000003000007945 */ /* 0x000fe80003800200 */
[----:B------:R-:W-:Y:S05]  /*1bb0*/  @P4 BRA `(.L_x_30) ;  /* 0x0000000000044947 */ /* 0x000fea0003800000 */
[----:B------:R-:W-:Y:S05]  /*1bc0*/  BPT.TRAP 0x1 ;  /* 0x000000040000795c */ /* 0x000fea0000300000 */
.L_x_30:
[----:B------:R-:W-:Y:S05]  /*1bd0*/  BSYNC.RECONVERGENT B0 ;  /* 0x0000000000007941 */ /* 0x000fea0003800200 */
.L_x_29:
        /* <DEDUP_REMOVED lines=32> */
[----:B------:R1:W-:Y:S02]  /*1de0*/  UTMALDG.3D [UR24], [UR40], desc[UR30] ;  /* 0x00001e18280075b4 */ /* 0x0003e40008011000 */
[----:B------:R-:W-:Y:S01]  /*1df0*/  UISETP.NE.AND UP0, UPT, UR21, UR29, UPT ;  /* 0x0000001d1500728c */ /* 0x000fe2000bf05270 */
[----:B------:R1:W-:Y:S01]  /*1e00*/  UTMALDG.3D [UR16], [UR38], desc[UR30] ;  /* 0x00001e10260075b4 */ /* 0x0003e20008011000 */
[----:B------:R1:W-:Y:S07]  /*1e10*/  UTMALDG.3D [UR8], [UR38], desc[UR30] ;  /* 0x00001e08260075b4 */ /* 0x0003ee0008011000 */
[----:B------:R-:W-:Y:S05]  /*1e20*/  BRA.U UP0, `(.L_x_31) ;  /* 0xfffffffd00407547 */ /* 0x000fea000b83ffff */
.L_x_26:
[C---:B-1----:R-:W-:Y:S01]  /*1e30*/  LEA R2, R16.reuse, UR4, 0x3 ;  /* 0x0000000410027c11 */ /* 0x042fe2000f8e18ff */
[----:B------:R-:W-:Y:S01]  /*1e40*/  NOP ;  /* 0x0000000000007918 */ /* 0x000fe20000000000 */
[----:B--2---:R-:W-:Y:S02]  /*1e50*/  SHF.L.U32 R3, R13, 0x1f, RZ ;  /* 0x0000001f0d037819 */ /* 0x004fe400000006ff */
[----:B------:R-:W-:Y:S02]  /*1e60*/  LEA R4, R16, UR4, 0x4 ;  /* 0x0000000410047c11 */ /* 0x000fe4000f8e20ff */
[----:B------:R-:W1:Y:S02]  /*1e70*/  SYNCS.PHASECHK.TRANS64.TRYWAIT P0, [R2+URZ+0xb0], R3 ;  /* 0x0000b003020075a7 */ /* 0x000e6400080011ff */
[----:B-1----:R-:W-:Y:S05]  /*1e80*/  @!P0 BRA `(.L_x_32) ;  /* 0x0000007000748947 */ /* 0x002fea0003800000 */
.L_x_136:
[----:B------:R-:W2:Y:S01]  /*1e90*/  LDS.128 R4, [R4+0x140] ;  /* 0x0001400004047984 */ /* 0x000ea20000000c00 */
[----:B---3--:R-:W-:Y:S01]  /*1ea0*/  ISETP.GE.AND P0, PT, R40, 0x1, PT ;  /* 0x000000012800780c */ /* 0x008fe20003f06270 */
[----:B-1----:R-:W-:Y:S01]  /*1eb0*/  VIADD R2, R2, 0xc0 ;  /* 0x000000c002027836 */ /* 0x002fe20000000000 */
[----:B------:R-:W-:Y:S01]  /*1ec0*/  @!PT LDS RZ, [RZ] ;  /* 0x00000000fffff984 */ /* 0x000fe20000000800 */
[----:B------:R-:W-:Y:S01]  /*1ed0*/  @!PT LDS RZ, [RZ] ;  /* 0x00000000fffff984 */ /* 0x000fe20000000800 */
[----:B------:R-:W-:Y:S01]  /*1ee0*/  @!PT LDS RZ, [RZ] ;  /* 0x00000000fffff984 */ /* 0x000fe20000000800 */
[----:B------:R-:W-:Y:S01]  /*1ef0*/  @!PT LDS RZ, [RZ] ;  /* 0x00000000fffff984 */ /* 0x000fe20000000800 */
[----:B------:R1:W-:Y:S06]  /*1f00*/  MEMBAR.ALL.CTA ;  /* 0x0000000000007992 */ /* 0x0003ec0000008000 */
[----:B-1----:R-:W1:Y:S01]  /*1f10*/  FENCE.VIEW.ASYNC.S ;  /* 0x00000000000073c6 */ /* 0x002e620000000000 */
[----:B------:R-:W-:-:S04]  /*1f20*/  PRMT R2, RZ, 0x654, R2 ;  /* 0x00000654ff027816 */ /* 0x000fc80000000002 */
[----:B-1----:R1:W-:Y:S01]  /*1f30*/  SYNCS.ARRIVE.TRANS64.RED.A1T0 RZ, [R2+URZ], RZ ;  /* 0x000000ff02ff79a7 */ /* 0x0023e200081004ff */
[----:B--2---:R-:W-:-:S13]  /*1f40*/  LOP3.LUT P2, RZ, R6, 0x1, RZ, 0xc0, !PT ;  /* 0x0000000106ff7812 */ /* 0x004fda000784c0ff */
[----:B------:R-:W-:Y:S01]  /*1f50*/  @P2 SHF.R.U32.HI R3, RZ, 0x10, R5 ;  /* 0x00000010ff032819 */ /* 0x000fe20000011605 */
[----:B------:R-:W-:Y:S01]  /*1f60*/  VOTEU.ANY UP0, P2 ;  /* 0x0000000000ff7886 */ /* 0x000fe20001000100 */
[----:B------:R-:W-:Y:S02]  /*1f70*/  @P2 MOV R10, R4 ;  /* 0x00000004000a2202 */ /* 0x000fe40000000f00 */
[----:B------:R-:W-:Y:S02]  /*1f80*/  @P2 R2UR.BROADCAST UR8, R3 ;  /* 0x00000000030822ca */ /* 0x000fe400008e0000 */
[----:B------:R-:W-:-:S11]  /*1f90*/  @P2 LOP3.LUT R9, R5, 0xffff, RZ, 0xc0, !PT ;  /* 0x0000ffff05092812 */ /* 0x000fd600078ec0ff */
[----:B------:R-:W-:Y:S01]  /*1fa0*/  @UP0 UMOV UR36, UR8 ;  /* 0x0000000800240c82 */ /* 0x000fe20008000000 */
[----:B-1----:R-:W-:Y:S05]  /*1fb0*/  @!P0 BRA `(.L_x_33) ;  /* 0x0000000000b88947 */ /* 0x002fea0003800000 */
[----:B------:R-:W4:Y:S01]  /*1fc0*/  LDC.64 R4, c[0x0][0xb18] ;  /* 0x0002c600ff047b82 */ /* 0x000f220000000a00 */
[----:B------:R-:W-:-:S07]  /*1fd0*/  ISETP.NE.AND P3, PT, R40, 0x1, PT ;  /* 0x000000012800780c */ /* 0x000fce0003f65270 */
[----:B------:R-:W1:Y:S08]  /*1fe0*/  LDC.64 R6, c[0x0][0xb10] ;  /* 0x0002c400ff067b82 */ /* 0x000e700000000a00 */
[----:B------:R-:W2:Y:S08]  /*1ff0*/  LDC R14, c[0x0][0xb20] ;  /* 0x0002c800ff0e7b82 */ /* 0x000eb00000000800 */
[----:B------:R-:W3:Y:S01]  /*2000*/  LDC R15, c[0x0][0xb0c] ;  /* 0x0002c300ff0f7b82 */ /* 0x000ee20000000800 */
[----:B----4-:R-:W-:Y:S01]  /*2010*/  IMAD.HI.U32 R19, R0, R5, RZ ;  /* 0x0000000500137227 */ /* 0x010fe200078e00ff */
[----:B------:R-:W-:-:S03]  /*2020*/  ISETP.NE.AND P0, PT, R4, 0x1, PT ;  /* 0x000000010400780c */ /* 0x000fc60003f05270 */
[----:B------:R-:W-:-:S03]  /*2030*/  IMAD.HI.U32 R5, R9, R5, RZ ;  /* 0x0000000509057227 */ /* 0x000fc600078e00ff */
[----:B------:R-:W4:Y:S01]  /*2040*/  LDC.64 R2, c[0x0][0xb28] ;  /* 0x0002ca00ff027b82 */ /* 0x000f220000000a00 */
[----:B-1----:R-:W-:-:S04]  /*2050*/  IMAD.HI.U32 R20, R8, R6, RZ ;  /* 0x0000000608147227 */ /* 0x002fc800078e00ff */
[----:B------:R-:W-:Y:S01]  /*2060*/  IMAD.HI.U32 R21, R10, R6, RZ ;  /* 0x000000060a157227 */ /* 0x000fe200078e00ff */
[----:B------:R-:W-:Y:S02]  /*2070*/  SHF.R.U32.HI R20, RZ, R7, R20 ;  /* 0x00000007ff147219 */ /* 0x000fe40000011614 */
[-C--:B--2---:R-:W-:Y:S02]  /*2080*/  SHF.R.U32.HI R19, RZ, R14.reuse, R19 ;  /* 0x0000000eff137219 */ /* 0x084fe40000011613 */
[----:B------:R-:W-:Y:S02]  /*2090*/  SHF.R.U32.HI R5, RZ, R14, R5 ;  /* 0x0000000eff057219 */ /* 0x000fe40000011605 */
[----:B------:R-:W-:Y:S02]  /*20a0*/  SEL R19, R0, R19, !P0 ;  /* 0x0000001300137207 */ /* 0x000fe40004000000 */
[----:B------:R-:W-:Y:S02]  /*20b0*/  SHF.R.U32.HI R21, RZ, R7, R21 ;  /* 0x00000007ff157219 */ /* 0x000fe40000011615 */
[----:B---3--:R-:W-:-:S02]  /*20c0*/  ISETP.NE.AND P1, PT, R15, 0x1, PT ;  /* 0x000000010f00780c */ /* 0x008fc40003f25270 */
[----:B------:R-:W-:Y:S02]  /*20d0*/  SEL R5, R9, R5, !P0 ;  /* 0x0000000509057207 */ /* 0x000fe40004000000 */
[----:B------:R-:W-:Y:S02]  /*20e0*/  SEL R20, R8, R20, !P1 ;  /* 0x0000001408147207 */ /* 0x000fe40004800000 */
[----:B------:R-:W-:Y:S01]  /*20f0*/  SEL R21, R10, R21, !P1 ;  /* 0x000000150a157207 */ /* 0x000fe20004800000 */
[----:B----4-:R-:W-:-:S04]  /*2100*/  IMAD.HI.U32 R18, R19, R2, RZ ;  /* 0x0000000213127227 */ /* 0x010fc800078e00ff */
        /* <DEDUP_REMOVED lines=10> */
[----:B------:R-:W-:-:S04]  /*21b0*/  @!P0 IMAD.HI.U32 R7, R21, R2, RZ ;  /* 0x0000000215078227 */ /* 0x000fc800078e00ff */
[----:B------:R-:W-:Y:S01]  /*21c0*/  IMAD.MOV R2, RZ, RZ, -R6 ;  /* 0x000000ffff027224 */ /* 0x000fe200078e0a06 */
[----:B------:R-:W-:Y:S02]  /*21d0*/  @!P0 SHF.R.U32.HI R3, RZ, R3, R7 ;  /* 0x00000003ff038219 */ /* 0x000fe40000011607 */
[----:B------:R-:W-:Y:S01]  /*21e0*/  IADD3 R7, PT, PT, -R5, RZ, RZ ;  /* 0x000000ff05077210 */ /* 0x000fe20007ffe1ff */
[----:B------:R-:W-:Y:S01]  /*21f0*/  IMAD R2, R40, R2, R5 ;  /* 0x0000000228027224 */ /* 0x000fe200078e0205 */
        /* <DEDUP_REMOVED lines=10> */
.L_x_33:
[----:B------:R-:W1:Y:S02]  /*22a0*/  LDCU UR8, c[0x0][0xb30] ;  /* 0x00016600ff0877ac */ /* 0x000e640008000800 */
[----:B-1----:R-:W-:-:S09]  /*22b0*/  UISETP.NE.AND UP0, UPT, UR8, 0x1, UPT ;  /* 0x000000010800788c */ /* 0x002fd2000bf05270 */
[----:B------:R-:W-:Y:S05]  /*22c0*/  BRA.U UP0, `(.L_x_34) ;  /* 0x0000000100407547 */ /* 0x000fea000b800000 */
[----:B------:R-:W1:Y:S08]  /*22d0*/  LDC.64 R4, c[0x0][0xb10] ;  /* 0x0002c400ff047b82 */ /* 0x000e700000000a00 */
[----:B------:R-:W2:Y:S08]  /*22e0*/  LDC.64 R2, c[0x0][0xb18] ;  /* 0x0002c600ff027b82 */ /* 0x000eb00000000a00 */
[----:B------:R-:W3:Y:S08]  /*22f0*/  LDC R6, c[0x0][0xb20] ;  /* 0x0002c800ff067b82 */ /* 0x000ef00000000800 */
[----:B------:R-:W4:Y:S01]  /*2300*/  LDC R7, c[0x0][0xb0c] ;  /* 0x0002c300ff077b82 */ /* 0x000f220000000800 */
[----:B-1----:R-:W-:-:S05]  /*2310*/  IMAD.HI.U32 R4, R10, R4, RZ ;  /* 0x000000040a047227 */ /* 0x002fca00078e00ff */
[----:B------:R-:W-:Y:S01]  /*2320*/  SHF.R.U32.HI R4, RZ, R5, R4 ;  /* 0x00000005ff047219 */ /* 0x000fe20000011604 */
[----:B--2---:R-:W-:Y:S01]  /*2330*/  IMAD.HI.U32 R3, R9, R3, RZ ;  /* 0x0000000309037227 */ /* 0x004fe200078e00ff */
[----:B------:R-:W-:-:S04]  /*2340*/  ISETP.NE.AND P0, PT, R2, 0x1, PT ;  /* 0x000000010200780c */ /* 0x000fc80003f05270 */
[----:B---3--:R-:W-:-:S04]  /*2350*/  SHF.R.U32.HI R3, RZ, R6, R3 ;  /* 0x00000006ff037219 */ /* 0x008fc80000011603 */
[----:B------:R-:W-:Y:S02]  /*2360*/  SEL R3, R9, R3, !P0 ;  /* 0x0000000309037207 */ /* 0x000fe40004000000 */
[----:B----4-:R-:W-:-:S04]  /*2370*/  ISETP.NE.AND P1, PT, R7, 0x1, PT ;  /* 0x000000010700780c */ /* 0x010fc80003f25270 */
[----:B------:R-:W-:-:S05]  /*2380*/  SEL R4, R10, R4, !P1 ;  /* 0x000000040a047207 */ /* 0x000fca0004800000 */
[----:B------:R-:W-:Y:S02]  /*2390*/  IMAD.IADD R5, R3, 0x1, -R4 ;  /* 0x0000000103057824 */ /* 0x000fe400078e0a04 */
[----:B------:R-:W-:Y:S02]  /*23a0*/  IMAD.IADD R3, R4, 0x1, -R3 ;  /* 0x0000000104037824 */ /* 0x000fe400078e0a03 */
[----:B------:R-:W-:Y:S02]  /*23b0*/  IMAD R10, R5, R7, R10 ;  /* 0x00000007050a7224 */ /* 0x000fe400078e020a */
[----:B------:R-:W-:-:S07]  /*23c0*/  IMAD R9, R3, R2, R9 ;  /* 0x0000000203097224 */ /* 0x000fce00078e0209 */
.L_x_34:
[----:B------:R-:W-:Y:S01]  /*23d0*/  VIADD R16, R16, 0x1 ;  /* 0x0000000110107836 */ /* 0x000fe20000000000 */
[----:B------:R-:W-:Y:S01]  /*23e0*/  PLOP3.LUT P1, PT, PT, PT, PT, 0x80, 0x8 ;  /* 0x000000000008781c */ /* 0x000fe20003f2f070 */
[----:B------:R-:W-:Y:S02]  /*23f0*/  IMAD.IADD R15, R10, 0x1, R87 ;  /* 0x000000010a0f7824 */ /* 0x000fe400078e0257 */
[----:B------:R-:W-:Y:S01]  /*2400*/  IMAD.IADD R14, R9, 0x1, R86 ;  /* 0x00000001090e7824 */ /* 0x000fe200078e0256 */
[----:B------:R-:W-:-:S04]  /*2410*/  ISETP.NE.AND P0, PT, R16, 0x2, PT ;  /* 0x000000021000780c */ /* 0x000fc80003f05270 */
[----:B------:R-:W-:Y:S02]  /*2420*/  SEL R2, RZ, 0x1, P0 ;  /* 0x00000001ff027807 */ /* 0x000fe40000000000 */
[----:B------:R-:W-:Y:S02]  /*2430*/  SEL R16, R16, RZ, P0 ;  /* 0x000000ff10107207 */ /* 0x000fe40000000000 */
[----:B------:R-:W-:Y:S01]  /*2440*/  LOP3.LUT R13, R13, R2, RZ, 0x3c, !PT ;  /* 0x000000020d0d7212 */ /* 0x000fe200078e3cff */
[----:B------:R-:W-:Y:S06]  /*2450*/  @P2 BRA `(.L_x_35) ;  /* 0xfffffff000482947 */ /* 0x000fec000383ffff */
[----:B------:R-:W-:Y:S01]  /*2460*/  UIADD3 UR4, UPT, UPT, UR4, 0x30, URZ ;  /* 0x0000003004047890 */ /* 0x000fe2000fffe0ff */
[----:B------:R-:W-:-:S03]  /*2470*/  SHF.L.U32 R2, R17, 0x1f, RZ ;  /* 0x0000001f11027819 */ /* 0x000fc600000006ff */
[----:B------:R-:W-:-:S09]  /*2480*/  ULEA UR5, UR6, UR4, 0x3 ;  /* 0x0000000406057291 */ /* 0x000fd2000f8e18ff */
[----:B------:R-:W1:Y:S02]  /*2490*/  SYNCS.PHASECHK.TRANS64.TRYWAIT P0, [UR5], R2 ;  /* 0x00000002ff0075a7 */ /* 0x000e640008001105 */
[----:B-1----:R-:W-:Y:S05]  /*24a0*/  @!P0 BRA `(.L_x_36) ;  /* 0x0000006c00008947 */ /* 0x002fea0003800000 */
.L_x_138:
[----:B------:R-:W-:-:S04]  /*24b0*/  UIADD3 UR6, UPT, UPT, UR6, 0x1, URZ ;  /* 0x0000000106067890 */ /* 0x000fc8000fffe0ff */
[----:B------:R-:W-:-:S04]  /*24c0*/  UISETP.NE.AND UP0, UPT, UR6, 0x6, UPT ;  /* 0x000000060600788c */ /* 0x000fc8000bf05270 */
[----:B------:R-:W-:Y:S02]  /*24d0*/  USEL UR7, URZ, 0x1, UP0 ;  /* 0x00000001ff077887 */ /* 0x000fe40008000000 */
[----:B------:R-:W-:-:S04]  /*24e0*/  USEL UR6, UR6, URZ, UP0 ;  /* 0x000000ff06067287 */ /* 0x000fc80008000000 */
[----:B------:R-:W-:Y:S01]  /*24f0*/  ULEA UR5, UR6, UR4, 0x3 ;  /* 0x0000000406057291 */ /* 0x000fe2000f8e18ff */
[----:B-1----:R-:W-:-:S04]  /*2500*/  LOP3.LUT R2, R17, UR7, RZ, 0x3c, !PT ;  /* 0x0000000711027c12 */ /* 0x002fc8000f8e3cff */
[----:B------:R-:W-:-:S04]  /*2510*/  SHF.L.U32 R3, R2, 0x1f, RZ ;  /* 0x0000001f02037819 */ /* 0x000fc800000006ff */
[----:B------:R-:W1:Y:S02]  /*2520*/  SYNCS.PHASECHK.TRANS64.TRYWAIT P0, [UR5], R3 ;  /* 0x00000003ff0075a7 */ /* 0x000e640008001105 */
[----:B-1----:R-:W-:Y:S05]  /*2530*/  @!P0 BRA `(.L_x_37) ;  /* 0x0000006800f48947 */ /* 0x002fea0003800000 */
.L_x_140:
[----:B------:R-:W-:-:S04]  /*2540*/  UIADD3 UR6, UPT, UPT, UR6, 0x1, URZ ;  /* 0x0000000106067890 */ /* 0x000fc8000fffe0ff */
[----:B------:R-:W-:-:S04]  /*2550*/  UISETP.NE.AND UP0, UPT, UR6, 0x6, UPT ;  /* 0x000000060600788c */ /* 0x000fc8000bf05270 */
[----:B------:R-:W-:Y:S02]  /*2560*/  USEL UR7, URZ, 0x1, UP0 ;  /* 0x00000001ff077887 */ /* 0x000fe40008000000 */
[----:B------:R-:W-:-:S04]  /*2570*/  USEL UR6, UR6, URZ, UP0 ;  /* 0x000000ff06067287 */ /* 0x000fc80008000000 */
[----:B------:R-:W-:Y:S01]  /*2580*/  ULEA UR5, UR6, UR4, 0x3 ;  /* 0x0000000406057291 */ /* 0x000fe2000f8e18ff */
[----:B------:R-:W-:-:S04]  /*2590*/  LOP3.LUT R2, R2, UR7, RZ, 0x3c, !PT ;  /* 0x0000000702027c12 */ /* 0x000fc8000f8e3cff */
[----:B-1----:R-:W-:-:S04]  /*25a0*/  SHF.L.U32 R3, R2, 0x1f, RZ ;  /* 0x0000001f02037819 */ /* 0x002fc800000006ff */
[----:B------:R-:W1:Y:S02]  /*25b0*/  SYNCS.PHASECHK.TRANS64.TRYWAIT P0, [UR5], R3 ;  /* 0x00000003ff0075a7 */ /* 0x000e640008001105 */
[----:B-1----:R-:W-:Y:S05]  /*25c0*/  @!P0 BRA `(.L_x_38) ;  /* 0x0000006800e88947 */ /* 0x002fea0003800000 */
.L_x_142:
        /* <DEDUP_REMOVED lines=9> */
.L_x_144:
        /* <DEDUP_REMOVED lines=9> */
.L_x_146:
[----:B------:R-:W-:-:S04]  /*26f0*/  UIADD3 UR6, UPT, UPT, UR6, 0x1, URZ ;  /* 0x0000000106067890 */ /* 0x000fc8000fffe0ff */
[----:B------:R-:W-:-:S04]  /*2700*/  UISETP.NE.AND UP0, UPT, UR6, 0x6, UPT ;  /* 0x000000060600788c */ /* 0x000fc8000bf05270 */
[----:B------:R-:W-:Y:S02]  /*2710*/  USEL UR5, URZ, 0x1, UP0 ;  /* 0x00000001ff057887 */ /* 0x000fe40008000000 */
[----:B------:R-:W-:-:S04]  /*2720*/  USEL UR6, UR6, URZ, UP0 ;  /* 0x000000ff06067287 */ /* 0x000fc80008000000 */
[----:B------:R-:W-:Y:S01]  /*2730*/  ULEA UR6, UR6, UR4, 0x3 ;  /* 0x0000000406067291 */ /* 0x000fe2000f8e18ff */
[----:B------:R-:W-:-:S04]  /*2740*/  LOP3.LUT R2, R2, UR5, RZ, 0x3c, !PT ;  /* 0x0000000502027c12 */ /* 0x000fc8000f8e3cff */
[----:B------:R-:W-:Y:S01]  /*2750*/  SHF.L.U32 R2, R2, 0x1f, RZ ;  /* 0x0000001f02027819 */ /* 0x000fe200000006ff */
[----:B-1--4-:R-:W-:-:S07]  /*2760*/  IMAD.U32 R0, RZ, RZ, UR6 ;  /* 0x00000006ff007e24 */ /* 0x012fce000f8e00ff */
.L_x_41:
[----:B-1----:R1:W2:Y:S02]  /*2770*/  SYNCS.PHASECHK.TRANS64.TRYWAIT P0, [R0+URZ], R2 ;  /* 0x00000002000075a7 */ /* 0x0022a400080011ff */
[----:B--2---:R-:W-:Y:S05]  /*2780*/  @!P0 NANOSLEEP.SYNCS 0x989680 ;  /* 0x009896800000895d */ /* 0x004fea0003900000 */
[----:B------:R-:W2:Y:S02]  /*2790*/  @!P0 SYNCS.PHASECHK.TRANS64 P0, [R0+URZ], R2 ;  /* 0x00000002000085a7 */ /* 0x000ea400080010ff */
[----:B--2---:R-:W-:Y:S05]  /*27a0*/  @P0 EXIT ;  /* 0x000000000000094d */ /* 0x004fea0003800000 */
[----:B------:R-:W-:Y:S05]  /*27b0*/  BRA `(.L_x_41) ;  /* 0xfffffffc00ec7947 */ /* 0x000fea000383ffff */
.L_x_17:
[----:B------:R-:W-:-:S04]  /*27c0*/  UISETP.NE.AND UP1, UPT, UR37, URZ, UPT ;  /* 0x000000ff2500728c */ /* 0x000fc8000bf25270 */
[----:B------:R-:W-:-:S09]  /*27d0*/  UISETP.NE.OR UP1, UPT, UR8, 0x1, UP1 ;  /* 0x000000010800788c */ /* 0x000fd20008f25670 */
[----:B------:R-:W-:Y:S05]  /*27e0*/  BRA.U UP1, `(.L_x_42) ;  /* 0x0000000501487547 */ /* 0x000fea000b800000 */
[----:B------:R-:W-:Y:S01]  /*27f0*/  ISETP.NE.AND P2, PT, R2, RZ, PT ;  /* 0x000000ff0200720c */ /* 0x000fe20003f45270 */
[----:B------:R-:W-:Y:S01]  /*2800*/  IMAD.MOV.U32 R12, RZ, RZ, 0x1 ;  /* 0x00000001ff0c7424 */ /* 0x000fe200078e00ff */
[----:B------:R-:W-:Y:S02]  /*2810*/  CS2R R10, SRZ ;  /* 0x00000000000a7805 */ /* 0x000fe4000001ff00 */
[----:B------:R-:W-:Y:S01]  /*2820*/  CS2R R8, SRZ ;  /* 0x0000000000087805 */ /* 0x000fe2000001ff00 */
[----:B------:R-:W-:Y:S01]  /*2830*/  UMOV UR4, 0x400 ;  /* 0x0000040000047882 */ /* 0x000fe20000000000 */
[----:B------:R-:W-:Y:S01]  /*2840*/  UMOV UR6, URZ ;  /* 0x000000ff00067c82 */ /* 0x000fe20008000000 */
[----:B------:R-:W-:-:S12]  /*2850*/  ULEA UR37, UR37, UR4, 0x18 ;  /* 0x0000000425257291 */ /* 0x000fd8000f8ec0ff */
.L_x_46:
[----:B------:R-:W-:Y:S02]  /*2860*/  LEA R0, R8, UR37, 0x3 ;  /* 0x0000002508007c11 */ /* 0x000fe4000f8e18ff */
[----:B------:R-:W-:-:S03]  /*2870*/  SHF.L.U32 R4, R9, 0x1f, RZ ;  /* 0x0000001f09047819 */ /* 0x000fc600000006ff */
[----:B------:R-:W-:Y:S01]  /*2880*/  VIADD R5, R0, 0x120 ;  /* 0x0000012000057836 */ /* 0x000fe20000000000 */
[----:B------:R-:W1:Y:S02]  /*2890*/  SYNCS.PHASECHK.TRANS64.TRYWAIT P0, [R0+URZ+0x110], R4 ;  /* 0x00011004000075a7 */ /* 0x000e6400080011ff */
[----:B-1----:R-:W-:Y:S05]  /*28a0*/  @!P0 BRA `(.L_x_43) ;  /* 0x0000006800788947 */ /* 0x002fea0003800000 */
.L_x_147:
[----:B------:R-:W-:Y:S01]  /*28b0*/  ULEA UR5, UR6, UR37, 0x3 ;  /* 0x0000002506057291 */ /* 0x000fe2000f8e18ff */
[----:B-1----:R-:W-:Y:S01]  /*28c0*/  PRMT R0, RZ, 0x654, R5 ;  /* 0x00000654ff007816 */ /* 0x002fe20000000005 */
[----:B------:R-:W-:Y:S01]  /*28d0*/  @!P2 IMAD.MOV.U32 R4, RZ, RZ, 0x10 ;  /* 0x00000010ff04a424 */ /* 0x000fe200078e00ff */
[----:B------:R-:W-:Y:S01]  /*28e0*/  SHF.L.U32 R5, R12, 0x1f, RZ ;  /* 0x0000001f0c057819 */ /* 0x000fe200000006ff */
[----:B------:R-:W-:Y:S01]  /*28f0*/  UIADD3 UR4, UPT, UPT, UR5, 0xb0, URZ ;  /* 0x000000b005047890 */ /* 0x000fe2000fffe0ff */
[----:B------:R1:W-:Y:S05]  /*2900*/  SYNCS.ARRIVE.TRANS64.RED.A1T0 RZ, [R0+URZ], RZ ;  /* 0x000000ff00ff79a7 */ /* 0x0003ea00081004ff */
[----:B------:R-:W-:Y:S01]  /*2910*/  IMAD.U32 R6, RZ, RZ, UR4 ;  /* 0x00000004ff067e24 */ /* 0x000fe2000f8e00ff */
[----:B------:R-:W2:Y:S04]  /*2920*/  SYNCS.PHASECHK.TRANS64.TRYWAIT P0, [UR5+0xc0], R5 ;  /* 0x0000c005ff0075a7 */ /* 0x000ea80008001105 */
[----:B------:R-:W-:Y:S01]  /*2930*/  PRMT R6, R2, 0x654, R6 ;  /* 0x0000065402067816 */ /* 0x000fe20000000006 */
[----:B-12---:R-:W-:Y:S06]  /*2940*/  @!P0 BRA `(.L_x_44) ;  /* 0x0000006800648947 */ /* 0x006fec0003800000 */
.L_x_149:
[----:B------:R-:W-:Y:S01]  /*2950*/  ULEA UR4, UR6, UR37, 0x4 ;  /* 0x0000002506047291 */ /* 0x000fe2000f8e20ff */
[----:B------:R-:W-:Y:S01]  /*2960*/  SEL R3, R6, R3, !P2 ;  /* 0x0000000306037207 */ /* 0x000fe20005000000 */
[----:B------:R-:W-:Y:S01]  /*2970*/  UIADD3 UR5, UPT, UPT, UR5, 0xb0, URZ ;  /* 0x000000b005057890 */ /* 0x000fe2000fffe0ff */
[----:B-1----:R-:W-:Y:S01]  /*2980*/  LEA R0, R11, UR37, 0x3 ;  /* 0x000000250b007c11 */ /* 0x002fe2000f8e18ff */
[----:B------:R-:W-:Y:S01]  /*2990*/  UIADD3 UR4, UPT, UPT, UR4, 0x140, URZ ;  /* 0x0000014004047890 */ /* 0x000fe2000fffe0ff */
[----:B------:R1:W-:Y:S01]  /*29a0*/  @!P2 SYNCS.ARRIVE.TRANS64.RED RZ, [R3+URZ], R4 ;  /* 0x0000000403ffa9a7 */ /* 0x0003e200080004ff */
[----:B------:R-:W-:Y:S01]  /*29b0*/  UIADD3 UR6, UPT, UPT, UR6, 0x1, URZ ;  /* 0x0000000106067890 */ /* 0x000fe2000fffe0ff */
[----:B------:R-:W-:-:S03]  /*29c0*/  VIADD R8, R8, 0x1 ;  /* 0x0000000108087836 */ /* 0x000fc60000000000 */
[----:B------:R-:W-:Y:S02]  /*29d0*/  UISETP.NE.AND UP0, UPT, UR6, 0x2, UPT ;  /* 0x000000020600788c */ /* 0x000fe4000bf05270 */
[----:B------:R-:W-:Y:S01]  /*29e0*/  ISETP.NE.AND P0, PT, R8, 0x2, PT ;  /* 0x000000020800780c */ /* 0x000fe20003f05270 */
[----:B------:R-:W-:Y:S06]  /*29f0*/  UGETNEXTWORKID.BROADCAST [UR4], [UR5] ;  /* 0x00000000040073ca */ /* 0x000fec0008000100 */
[----:B------:R-:W-:Y:S02]  /*2a00*/  USEL UR4, URZ, 0x1, UP0 ;  /* 0x00000001ff047887 */ /* 0x000fe40008000000 */
[----:B------:R-:W-:-:S04]  /*2a10*/  USEL UR6, UR6, URZ, UP0 ;  /* 0x000000ff06067287 */ /* 0x000fc80008000000 */
[----:B------:R-:W-:Y:S02]  /*2a20*/  LOP3.LUT R12, R12, UR4, RZ, 0x3c, !PT ;  /* 0x000000040c0c7c12 */ /* 0x000fe4000f8e3cff */
[----:B-1----:R-:W-:-:S04]  /*2a30*/  SHF.L.U32 R4, R10, 0x1f, RZ ;  /* 0x0000001f0a047819 */ /* 0x002fc800000006ff */
[----:B------:R-:W1:Y:S02]  /*2a40*/  SYNCS.PHASECHK.TRANS64.TRYWAIT P1, [R0+URZ+0xb0], R4 ;  /* 0x0000b004000075a7 */ /* 0x000e6400080211ff */
[----:B-1----:R-:W-:Y:S05]  /*2a50*/  @!P1 BRA `(.L_x_45) ;  /* 0x0000006800389947 */ /* 0x002fea0003800000 */
.L_x_150:
[C---:B-1----:R-:W-:Y:S01]  /*2a60*/  LEA R4, R11.reuse, UR37, 0x4 ;  /* 0x000000250b047c11 */ /* 0x042fe2000f8e20ff */
[----:B------:R-:W-:Y:S01]  /*2a70*/  VIADD R0, R0, 0xc0 ;  /* 0x000000c000007836 */ /* 0x000fe20000000000 */
[----:B------:R-:W-:Y:S01]  /*2a80*/  SEL R8, R8, RZ, P0 ;  /* 0x000000ff08087207 */ /* 0x000fe20000000000 */
[----:B------:R-:W-:-:S03]  /*2a90*/  VIADD R11, R11, 0x1 ;  /* 0x000000010b0b7836 */ /* 0x000fc60000000000 */
[----:B------:R-:W1:Y:S01]  /*2aa0*/  LDS.128 R4, [R4+0x140] ;  /* 0x0001400004047984 */ /* 0x000e620000000c00 */
[----:B------:R-:W-:Y:S02]  /*2ab0*/  PRMT R0, RZ, 0x654, R0 ;  /* 0x00000654ff007816 */ /* 0x000fe40000000000 */
[C---:B------:R-:W-:Y:S01]  /*2ac0*/  ISETP.NE.AND P1, PT, R11.reuse, 0x2, PT ;  /* 0x000000020b00780c */ /* 0x040fe20003f25270 */
[----:B------:R-:W-:Y:S01]  /*2ad0*/  @!PT LDS RZ, [RZ] ;  /* 0x00000000fffff984 */ /* 0x000fe20000000800 */
[----:B------:R-:W-:Y:S01]  /*2ae0*/  @!PT LDS RZ, [RZ] ;  /* 0x00000000fffff984 */ /* 0x000fe20000000800 */
[----:B------:R-:W-:Y:S01]  /*2af0*/  @!PT LDS RZ, [RZ] ;  /* 0x00000000fffff984 */ /* 0x000fe20000000800 */
[----:B------:R-:W-:Y:S01]  /*2b00*/  @!PT LDS RZ, [RZ] ;  /* 0x00000000fffff984 */ /* 0x000fe20000000800 */
[----:B------:R2:W-:Y:S06]  /*2b10*/  MEMBAR.ALL.CTA ;  /* 0x0000000000007992 */ /* 0x0005ec0000008000 */
[----:B--2---:R-:W2:Y:S01]  /*2b20*/  FENCE.VIEW.ASYNC.S ;  /* 0x00000000000073c6 */ /* 0x004ea20000000000 */
[----:B------:R-:W-:Y:S01]  /*2b30*/  SEL R11, R11, RZ, P1 ;  /* 0x000000ff0b0b7207 */ /* 0x000fe20000800000 */
[----:B--2---:R2:W-:Y:S01]  /*2b40*/  SYNCS.ARRIVE.TRANS64.RED.A1T0 RZ, [R0+URZ], RZ ;  /* 0x000000ff00ff79a7 */ /* 0x0045e200081004ff */
[----:B-1----:R-:W-:-:S02]  /*2b50*/  LOP3.LUT P3, RZ, R6, 0x1, RZ, 0xc0, !PT ;  /* 0x0000000106ff7812 */ /* 0x002fc4000786c0ff */
[----:B------:R-:W-:-:S04]  /*2b60*/  SEL R4, RZ, 0x1, P1 ;  /* 0x00000001ff047807 */ /* 0x000fc80000800000 */
[----:B------:R-:W-:Y:S02]  /*2b70*/  LOP3.LUT R10, R10, R4, RZ, 0x3c, !PT ;  /* 0x000000040a0a7212 */ /* 0x000fe400078e3cff */
[----:B--2---:R-:W-:-:S04]  /*2b80*/  SEL R0, RZ, 0x1, P0 ;  /* 0x00000001ff007807 */ /* 0x004fc80000000000 */
[----:B------:R-:W-:Y:S01]  /*2b90*/  LOP3.LUT R9, R9, R0, RZ, 0x3c, !PT ;  /* 0x0000000009097212 */ /* 0x000fe200078e3cff */
[----:B------:R-:W-:Y:S06]  /*2ba0*/  @P3 BRA `(.L_x_46) ;  /* 0xfffffffc002c3947 */ /* 0x000fec000383ffff */
[----:B------:R-:W-:Y:S01]  /*2bb0*/  ULEA UR5, UR6, UR37, 0x3 ;  /* 0x0000002506057291 */ /* 0x000fe2000f8e18ff */
[----:B------:R-:W-:-:S08]  /*2bc0*/  SHF.L.U32 R2, R12, 0x1f, RZ ;  /* 0x0000001f0c027819 */ /* 0x000fd000000006ff */
[----:B------:R-:W1:Y:S02]  /*2bd0*/  SYNCS.PHASECHK.TRANS64 P0, [UR5+0xc0], R2 ;  /* 0x0000c002ff0075a7 */ /* 0x000e640008001005 */
[----:B-1----:R-:W-:Y:S05]  /*2be0*/  @P0 BRA `(.L_x_47) ;  /* 0x0000000000080947 */ /* 0x002fea0003800000 */
[----:B------:R-:W1:Y:S02]  /*2bf0*/  SYNCS.PHASECHK.TRANS64.TRYWAIT P0, [UR5+0xc0], R2 ;  /* 0x0000c002ff0075a7 */ /* 0x000e640008001105 */
[----:B-1----:R-:W-:Y:S05]  /*2c00*/  @!P0 BRA `(.L_x_48) ;  /* 0x0000006400e08947 */ /* 0x002fea0003800000 */
.L_x_47:
[----:B------:R-:W-:-:S04]  /*2c10*/  UIADD3 UR4, UPT, UPT, UR6, 0x1, URZ ;  /* 0x0000000106047890 */ /* 0x000fc8000fffe0ff */
[----:B------:R-:W-:-:S04]  /*2c20*/  UISETP.NE.AND UP0, UPT, UR4, 0x2, UPT ;  /* 0x000000020400788c */ /* 0x000fc8000bf05270 */
[----:B------:R-:W-:Y:S02]  /*2c30*/  USEL UR7, URZ, 0x1, UP0 ;  /* 0x00000001ff077887 */ /* 0x000fe40008000000 */
[----:B------:R-:W-:-:S04]  /*2c40*/  USEL UR4, UR4, URZ, UP0 ;  /* 0x000000ff04047287 */ /* 0x000fc80008000000 */
[----:B------:R-:W-:Y:S01]  /*2c50*/  ULEA UR4, UR4, UR37, 0x3 ;  /* 0x0000002504047291 */ /* 0x000fe2000f8e18ff */
[----:B-1----:R-:W-:-:S04]  /*2c60*/  LOP3.LUT R2, R12, UR7, RZ, 0x3c, !PT ;  /* 0x000000070c027c12 */ /* 0x002fc8000f8e3cff */
[----:B------:R-:W-:-:S04]  /*2c70*/  SHF.L.U32 R0, R2, 0x1f, RZ ;  /* 0x0000001f02007819 */ /* 0x000fc800000006ff */
[----:B------:R-:W1:Y:S02]  /*2c80*/  SYNCS.PHASECHK.TRANS64 P0, [UR4+0xc0], R0 ;  /* 0x0000c000ff0075a7 */ /* 0x000e640008001004 */
[----:B-1----:R-:W-:Y:S05]  /*2c90*/  @P0 EXIT ;  /* 0x000000000000094d */ /* 0x002fea0003800000 */
[----:B------:R-:W-:Y:S02]  /*2ca0*/  SHF.L.U32 R2, R2, 0x1f, RZ ;  /* 0x0000001f02027819 */ /* 0x000fe400000006ff */
[----:B------:R-:W-:-:S07]  /*2cb0*/  MOV R0, UR4 ;  /* 0x0000000400007c02 */ /* 0x000fce0008000f00 */
.L_x_49:
[----:B-1----:R1:W2:Y:S02]  /*2cc0*/  SYNCS.PHASECHK.TRANS64.TRYWAIT P0, [R0+URZ+0xc0], R2 ;  /* 0x0000c002000075a7 */ /* 0x0022a400080011ff */
[----:B--2---:R-:W-:Y:S05]  /*2cd0*/  @!P0 NANOSLEEP.SYNCS 0x989680 ;  /* 0x009896800000895d */ /* 0x004fea0003900000 */
[----:B------:R-:W2:Y:S02]  /*2ce0*/  @!P0 SYNCS.PHASECHK.TRANS64 P0, [R0+URZ+0xc0], R2 ;  /* 0x0000c002000085a7 */ /* 0x000ea400080010ff */
[----:B--2---:R-:W-:Y:S05]  /*2cf0*/  @P0 EXIT ;  /* 0x000000000000094d */ /* 0x004fea0003800000 */
[----:B------:R-:W-:Y:S05]  /*2d00*/  BRA `(.L_x_49) ;  /* 0xfffffffc00ec7947 */ /* 0x000fea000383ffff */
.L_x_42:
[----:B------:R-:W-:-:S09]  /*2d10*/  UISETP.NE.AND UP1, UPT, UR8, URZ, UPT ;  /* 0x000000ff0800728c */ /* 0x000fd2000bf25270 */
[----:B------:R-:W-:Y:S05]  /*2d20*/  BRA.U UP1, `(.L_x_50) ;  /* 0x0000000d01b47547 */ /* 0x000fea000b800000 */
[----:B------:R-:W-:Y:S01]  /*2d30*/  UMOV UR4, 0x40 ;  /* 0x0000004000047882 */ /* 0x000fe20000000000 */
[----:B------:R-:W-:Y:S01]  /*2d40*/  NOP ;  /* 0x0000000000007918 */ /* 0x000fe20000000000 */
[----:B------:R-:W-:Y:S01]  /*2d50*/  ULEA UR4, UR37, UR4, 0x18 ;  /* 0x0000000425047291 */ /* 0x000fe2000f8ec0ff */
[----:B------:R-:W-:Y:S02]  /*2d60*/  UMOV UR5, 0x400 ;  /* 0x0000040000057882 */ /* 0x000fe40000000000 */
[----:B------:R-:W-:-:S06]  /*2d70*/  ULEA UR37, UR37, UR5, 0x18 ;  /* 0x0000000525257291 */ /* 0x000fcc000f8ec0ff */
[----:B------:R-:W1:Y:S02]  /*2d80*/  LDS.U8 R0, [UR4+0x1c] ;  /* 0x00001c04ff007984 */ /* 0x000e640008000000 */
[----:B-1----:R-:W-:-:S13]  /*2d90*/  ISETP.NE.AND P0, PT, R0, RZ, PT ;  /* 0x000000ff0000720c */ /* 0x002fda0003f05270 */
[----:B------:R-:W-:Y:S05]  /*2da0*/  @P0 BRA `(.L_x_51) ;  /* 0x0000000000580947 */ /* 0x000fea0003800000 */
[----:B------:R-:W-:-:S13]  /*2db0*/  ELECT P0, URZ, PT ;  /* 0x0000000000ff782f */ /* 0x000fda0003800000 */
[----:B------:R-:W-:Y:S05]  /*2dc0*/  @!P0 BRA `(.L_x_52) ;  /* 0x0000000000608947 */ /* 0x000fea0003800000 */
[----:B------:R-:W-:Y:S01]  /*2dd0*/  UMOV UR5, 0x10 ;  /* 0x0000001000057882 */ /* 0x000fe20000000000 */
[----:B------:R-:W-:Y:S01]  /*2de0*/  HFMA2 R0, -RZ, RZ, 0, 5.9604644775390625e-08 ;  /* 0x00000001ff007431 */ /* 0x000fe200000001ff */
[----:B------:R-:W-:-:S03]  /*2df0*/  MOV R2, 0xffff ;  /* 0x0000ffff00027802 */ /* 0x000fc60000000f00 */
[----:B------:R-:W-:Y:S04]  /*2e00*/  DEPBAR.LE SB1, 0x36 ;  /* 0x00009d800000791a */ /* 0x000fe80000000000 */
[----:B------:R-:W1:Y:S02]  /*2e10*/  UTCATOMSWS.FIND_AND_SET.ALIGN UP0, UR5, UR5 ;  /* 0x00000005000575e3 */ /* 0x000e640008000800 */
[----:B-1----:R-:W-:Y:S01]  /*2e20*/  MOV R3, UR5 ;  /* 0x0000000500037c02 */ /* 0x002fe20008000f00 */
[----:B------:R-:W-:Y:S06]  /*2e30*/  BRA.U UP0, `(.L_x_53) ;  /* 0x0000000100187547 */ /* 0x000fec000b800000 */
.L_x_54:
[----:B------:R-:W-:Y:S05]  /*2e40*/  NANOSLEEP 0x64 ;  /* 0x000000640000795d */ /* 0x000fea0003800000 */
[----:B------:R-:W-:-:S05]  /*2e50*/  UMOV UR5, 0x10 ;  /* 0x0000001000057882 */ /* 0x000fca0000000000 */
[----:B------:R-:W-:Y:S04]  /*2e60*/  DEPBAR.LE SB1, 0x36 ;  /* 0x00009d800000791a */ /* 0x000fe80000000000 */
[----:B------:R-:W1:Y:S02]  /*2e70*/  UTCATOMSWS.FIND_AND_SET.ALIGN UP0, UR5, UR5 ;  /* 0x00000005000575e3 */ /* 0x000e640008000800 */
[----:B-1----:R-:W-:Y:S01]  /*2e80*/  MOV R3, UR5 ;  /* 0x0000000500037c02 */ /* 0x002fe20008000f00 */
[----:B------:R-:W-:Y:S05]  /*2e90*/  BRA.U !UP0, `(.L_x_54) ;  /* 0xfffffffd08e87547 */ /* 0x000fea000b83ffff */
.L_x_53:
[-C--:B------:R-:W-:Y:S02]  /*2ea0*/  SHF.L.U32 R2, R2, R3.reuse, RZ ;  /* 0x0000000302027219 */ /* 0x080fe400000006ff */
[----:B------:R-:W-:Y:S01]  /*2eb0*/  SHF.L.U32 R0, R0, R3, RZ ;  /* 0x0000000300007219 */ /* 0x000fe200000006ff */
[----:B------:R-:W-:Y:S02]  /*2ec0*/  IMAD.SHL.U32 R3, R3, 0x20, RZ ;  /* 0x0000002003037824 */ /* 0x000fe400078e00ff */
[----:B------:R1:W-:Y:S04]  /*2ed0*/  ATOMS.OR RZ, [UR4+0x14], R2 ;  /* 0x00001402ffff798c */ /* 0x0003e8000b000004 */
[----:B------:R1:W-:Y:S04]  /*2ee0*/  ATOMS.OR RZ, [UR4+0x18], R0 ;  /* 0x00001800ffff798c */ /* 0x0003e8000b000004 */
[----:B------:R1:W-:Y:S01]  /*2ef0*/  STS [UR37+0x160], R3 ;  /* 0x00016003ff007988 */ /* 0x0003e20008000825 */
[----:B------:R-:W-:Y:S05]  /*2f00*/  BRA `(.L_x_52) ;  /* 0x0000000000107947 */ /* 0x000fea0003800000 */
.L_x_51:
[----:B------:R-:W-:Y:S02]  /*2f10*/  MOV R0, 0xffffffff ;  /* 0xffffffff00007802 */ /* 0x000fe40000000f00 */
[----:B------:R-:W-:-:S03]  /*2f20*/  MOV R2, 0x2f50 ;  /* 0x00002f5000027802 */ /* 0x000fc60000000f00 */
[----:B------:R1:W-:Y:S04]  /*2f30*/  STS [UR37+0x160], R0 ;  /* 0x00016000ff007988 */ /* 0x0003e80008000825 */
[----:B-1-3-5:R-:W-:Y:S05]  /*2f40*/  CALL.REL.NOINC `($__internal_1_$__cuda_sm10x_tcgen05_guardrail_trap_phase_invalid_during_alloc) ;  /* 0x0000006c00287944 */ /* 0x02afea0003c00000 */
.L_x_52:
[----:B------:R-:W-:Y:S05]  /*2f50*/  WARPSYNC.ALL ;  /* 0x0000000000007948 */ /* 0x000fea0003800000 */
[----:B------:R-:W2:Y:S01]  /*2f60*/  S2UR UR5, SR_CgaCtaId ;  /* 0x00000000000579c3 */ /* 0x000ea20000008800 */
[----:B------:R-:W-:Y:S01]  /*2f70*/  UMOV UR4, 0x400 ;  /* 0x0000040000047882 */ /* 0x000fe20000000000 */
[----:B------:R-:W-:-:S06]  /*2f80*/  NOP ;  /* 0x0000000000007918 */ /* 0x000fcc0000000000 */
[----:B------:R-:W-:Y:S06]  /*2f90*/  BAR.ARV 0x6, 0xa0 ;  /* 0x0182800000007b1d */ /* 0x000fec0000002000 */
[----:B------:R-:W4:Y:S01]  /*2fa0*/  LDCU UR7, c[0x0][0x38c] ;  /* 0x00007180ff0777ac */ /* 0x000f220008000800 */
[----:B------:R-:W-:Y:S01]  /*2fb0*/  IMAD.MOV.U32 R11, RZ, RZ, 0x1 ;  /* 0x00000001ff0b7424 */ /* 0x000fe200078e00ff */
[----:B------:R-:W-:Y:S01]  /*2fc0*/  CS2R R8, SRZ ;  /* 0x0000000000087805 */ /* 0x000fe2000001ff00 */
[----:B------:R-:W-:Y:S01]  /*2fd0*/  IMAD.MOV.U32 R10, RZ, RZ, RZ ;  /* 0x000000ffff0a7224 */ /* 0x000fe200078e00ff */
[----:B------:R-:W3:Y:S01]  /*2fe0*/  LDCU UR6, c[0x0][0x38c] ;  /* 0x00007180ff0677ac */ /* 0x000ee20008000800 */
[----:B------:R-:W-:Y:S01]  /*2ff0*/  UMOV UR15, URZ ;  /* 0x000000ff000f7c82 */ /* 0x000fe20008000000 */
[----:B------:R-:W-:Y:S01]  /*3000*/  UMOV UR14, URZ ;  /* 0x000000ff000e7c82 */ /* 0x000fe20008000000 */
[----:B--2---:R-:W-:Y:S01]  /*3010*/  ULEA UR5, UR5, UR4, 0x18 ;  /* 0x0000000405057291 */ /* 0x004fe2000f8ec0ff */
[----:B------:R-:W-:Y:S01]  /*3020*/  UMOV UR24, 0x0 ;  /* 0x0000000000187882 */ /* 0x000fe20000000000 */
[----:B------:R-:W-:-:S02]  /*3030*/  UMOV UR25, 0x8218490 ;  /* 0x0821849000197882 */ /* 0x000fc40000000000 */
[----:B------:R-:W-:Y:S02]  /*3040*/  UIADD3 UR10, UPT, UPT, UR5, 0x8400, URZ ;  /* 0x00008400050a7890 */ /* 0x000fe4000fffe0ff */
[----:B------:R-:W-:Y:S02]  /*3050*/  UIADD3 UR11, UPT, UPT, UR5, 0x20400, URZ ;  /* 0x00020400050b7890 */ /* 0x000fe4000fffe0ff */
[----:B----4-:R-:W-:Y:S01]  /*3060*/  UIADD3 UR7, UPT, UPT, UR7, 0x3f, URZ ;  /* 0x0000003f07077890 */ /* 0x010fe2000fffe0ff */
[----:B-1----:R-:W1:Y:S01]  /*3070*/  LDS R0, [UR5+0x160] ;  /* 0x00016005ff007984 */ /* 0x002e620008000800 */
[----:B------:R-:W-:Y:S02]  /*3080*/  USHF.R.U32.HI UR10, URZ, 0x4, UR10 ;  /* 0x00000004ff0a7899 */ /* 0x000fe4000801160a */
[----:B------:R-:W-:Y:S02]  /*3090*/  USHF.R.S32.HI UR4, URZ, 0x1f, UR7 ;  /* 0x0000001fff047899 */ /* 0x000fe40008011407 */
[----:B------:R-:W-:-:S02]  /*30a0*/  USHF.R.U32.HI UR11, URZ, 0x4, UR11 ;  /* 0x00000004ff0b7899 */ /* 0x000fc4000801160b */
[----:B------:R-:W-:Y:S02]  /*30b0*/  ULEA.HI UR4, UR4, UR7, URZ, 0x6 ;  /* 0x0000000704047291 */ /* 0x000fe4000f8f30ff */
[----:B------:R-:W-:Y:S02]  /*30c0*/  ULOP3.LUT UR10, UR10, 0x3fff, URZ, 0xc0, !UPT ;  /* 0x00003fff0a0a7892 */ /* 0x000fe4000f8ec0ff */
[----:B------:R-:W-:Y:S02]  /*30d0*/  USHF.R.S32.HI UR4, URZ, 0x6, UR4 ;  /* 0x00000006ff047899 */ /* 0x000fe40008011404 */
[----:B------:R-:W-:Y:S02]  /*30e0*/  ULOP3.LUT UR11, UR11, 0x3fff, URZ, 0xc0, !UPT ;  /* 0x00003fff0b0b7892 */ /* 0x000fe4000f8ec0ff */
[----:B------:R-:W-:Y:S01]  /*30f0*/  UISETP.LT.AND UP0, UPT, UR4, 0x1, UPT ;  /* 0x000000010400788c */ /* 0x000fe2000bf01270 */
[----:B------:R-:W-:Y:S01]  /*3100*/  UMOV UR22, 0x0 ;  /* 0x0000000000167882 */ /* 0x000fe20000000000 */
[----:B------:R-:W-:-:S02]  /*3110*/  UMOV UR23, 0x8218490 ;  /* 0x0821849000177882 */ /* 0x000fc40000000000 */
[----:B------:R-:W-:Y:S02]  /*3120*/  USEL UR9, UR4, 0x1, !UP0 ;  /* 0x0000000104097887 */ /* 0x000fe4000c000000 */
[----:B------:R-:W-:Y:S02]  /*3130*/  ULOP3.LUT UR10, UR10, 0x2000000, URZ, 0xfc, !UPT ;  /* 0x020000000a0a7892 */ /* 0x000fe4000f8efcff */
[----:B------:R-:W-:Y:S02]  /*3140*/  ULOP3.LUT UR11, UR11, 0x2000000, URZ, 0xfc, !UPT ;  /* 0x020000000b0b7892 */ /* 0x000fe4000f8efcff */
[----:B------:R-:W-:Y:S02]  /*3150*/  UIADD3 UR9, UPT, UPT, -UR9, URZ, URZ ;  /* 0x000000ff09097290 */ /* 0x000fe4000fffe1ff */
[----:B---3--:R-:W-:Y:S01]  /*3160*/  UISETP.GE.AND UP3, UPT, UR6, 0x1, UPT ;  /* 0x000000010600788c */ /* 0x008fe2000bf66270 */
[----:B------:R-:W-:Y:S01]  /*3170*/  UMOV UR20, 0x0 ;  /* 0x0000000000147882 */ /* 0x000fe20000000000 */
[----:B------:R-:W-:Y:S01]  /*3180*/  UMOV UR21, 0x8218490 ;  /* 0x0821849000157882 */ /* 0x000fe20000000000 */
[----:B------:R-:W-:Y:S01]  /*3190*/  UMOV UR18, 0x0 ;  /* 0x0000000000127882 */ /* 0x000fe20000000000 */
[----:B------:R-:W-:Y:S01]  /*31a0*/  UMOV UR19, 0x8218490 ;  /* 0x0821849000137882 */ /* 0x000fe20000000000 */
[----:B-1----:R-:W-:-:S15]  /*31b0*/  R2UR UR16, R0 ;  /* 0x00000000001072ca */ /* 0x002fde00000e0000 */
.L_x_61:
[----:B------:R-:W-:Y:S02]  /*31c0*/  LEA R0, R10, UR5, 0x3 ;  /* 0x000000050a007c11 */ /* 0x000fe4000f8e18ff */
[----:B------:R-:W-:Y:S02]  /*31d0*/  SHF.L.U32 R2, R9, 0x1f, RZ ;  /* 0x0000001f09027819 */ /* 0x000fe400000006ff */
[----:B------:R-:W-:Y:S01]  /*31e0*/  PLOP3.LUT P0, PT, PT, PT, UP3, 0x80, 0x8 ;  /* 0x000000000008781c */ /* 0x000fe20003f0f038 */
[----:B------:R-:W-:Y:S01]  /*31f0*/  VIADD R3, R0, 0xc0 ;  /* 0x000000c000037836 */ /* 0x000fe20000000000 */
[----:B-1----:R-:W1:Y:S02]  /*3200*/  SYNCS.PHASECHK.TRANS64.TRYWAIT P1, [R0+URZ+0xb0], R2 ;  /* 0x0000b002000075a7 */ /* 0x002e6400080211ff */
[----:B-1-3--:R-:W-:Y:S09]  /*3210*/  @!P1 BRA `(.L_x_55) ;  /* 0x0000006000749947 */ /* 0x00aff20003800000 */
.L_x_152:
[----:B------:R-:W-:Y:S01]  /*3220*/  LEA R4, R10, UR5, 0x4 ;  /* 0x000000050a047c11 */ /* 0x000fe2000f8e20ff */
[----:B------:R-:W-:Y:S01]  /*3230*/  @UP3 ULEA UR6, UR14, UR5, 0x3 ;  /* 0x000000050e063291 */ /* 0x000fe2000f8e18ff */
[----:B------:R-:W-:Y:S01]  /*3240*/  PLOP3.LUT P2, PT, PT, PT, PT, 0x80, 0x8 ;  /* 0x000000000008781c */ /* 0x000fe20003f4f070 */
[----:B------:R-:W-:Y:S01]  /*3250*/  ULEA UR7, UR15, UR5, 0x3 ;  /* 0x000000050f077291 */ /* 0x000fe2000f8e18ff */
[----:B------:R-:W-:Y:S01]  /*3260*/  PRMT R3, RZ, 0x654, R3 ;  /* 0x00000654ff037816 */ /* 0x000fe20000000003 */
[----:B------:R-:W-:Y:S01]  /*3270*/  ULEA UR8, UR15, UR16, 0x7 ;  /* 0x000000100f087291 */ /* 0x000fe2000f8e38ff */
[----:B------:R-:W2:Y:S01]  /*3280*/  LDS.128 R4, [R4+0x140] ;  /* 0x0001400004047984 */ /* 0x000ea20000000c00 */
[----:B-1----:R-:W-:Y:S02]  /*3290*/  @P0 SHF.L.U32 R2, R8, 0x1f, RZ ;  /* 0x0000001f08020819 */ /* 0x002fe400000006ff */
[----:B------:R-:W-:Y:S01]  /*32a0*/  SHF.L.U32 R0, R11, 0x1f, RZ ;  /* 0x0000001f0b007819 */ /* 0x000fe200000006ff */
[----:B------:R-:W-:Y:S01]  /*32b0*/  @!PT LDS RZ, [RZ] ;  /* 0x00000000fffff984 */ /* 0x000fe20000000800 */
[----:B------:R-:W-:Y:S01]  /*32c0*/  @!PT LDS RZ, [RZ] ;  /* 0x00000000fffff984 */ /* 0x000fe20000000800 */
[----:B------:R-:W-:Y:S01]  /*32d0*/  @!PT LDS RZ, [RZ] ;  /* 0x00000000fffff984 */ /* 0x000fe20000000800 */
[----:B------:R-:W-:Y:S01]  /*32e0*/  @!PT LDS RZ, [RZ] ;  /* 0x00000000fffff984 */ /* 0x000fe20000000800 */
[----:B------:R1:W-:Y:S06]  /*32f0*/  MEMBAR.ALL.CTA ;  /* 0x0000000000007992 */ /* 0x0003ec0000008000 */
[----:B-1----:R-:W1:Y:S02]  /*3300*/  FENCE.VIEW.ASYNC.S ;  /* 0x00000000000073c6 */ /* 0x002e640000000000 */
[----:B-1----:R1:W-:Y:S01]  /*3310*/  SYNCS.ARRIVE.TRANS64.RED.A1T0 RZ, [R3+URZ], RZ ;  /* 0x000000ff03ff79a7 */ /* 0x0023e200081004ff */
[----:B------:R1:W3:Y:S01]  /*3320*/  @P0 SYNCS.PHASECHK.TRANS64.TRYWAIT P2, [UR6], R2 ;  /* 0x00000002ff0005a7 */ /* 0x0002e20008041106 */
[----:B--2---:R-:W-:Y:S01]  /*3330*/  LOP3.LUT P1, RZ, R6, 0x1, RZ, 0xc0, !PT ;  /* 0x0000000106ff7812 */ /* 0x004fe2000782c0ff */
[----:B------:R-:W2:Y:S02]  /*3340*/  SYNCS.PHASECHK.TRANS64.TRYWAIT P0, [UR7+0xf0], R0 ;  /* 0x0000f000ff0075a7 */ /* 0x000ea40008001107 */
[----:B-123--:R-:W-:Y:S10]  /*3350*/  @!P0 BRA `(.L_x_56) ;  /* 0x0000006000388947 */ /* 0x00eff40003800000 */
.L_x_154:
[----:B------:R-:W-:Y:S01]  /*3360*/  IADD3 R10, PT, PT, R10, 0x1, RZ ;  /* 0x000000010a0a7810 */ /* 0x000fe20007ffe0ff */
[----:B------:R-:W-:Y:S06]  /*3370*/  BRA.U !UP3, `(.L_x_57) ;  /* 0x000000010bc07547 */ /* 0x000fec000b800000 */
[----:B------:R-:W-:Y:S01]  /*3380*/  UPLOP3.LUT UP4, UPT, UPT, UPT, UPT, 0x40, 0x4 ;  /* 0x000000000004789c */ /* 0x000fe20003f8e870 */
[----:B------:R-:W-:Y:S01]  /*3390*/  UMOV UR13, UR9 ;  /* 0x00000009000d7c82 */ /* 0x000fe20008000000 */
[----:B------:R-:W-:Y:S01]  /*33a0*/  UMOV UR12, UR4 ;  /* 0x00000004000c7c82 */ /* 0x000fe20008000000 */
[----:B------:R-:W-:-:S08]  /*33b0*/  UMOV UR17, UR14 ;  /* 0x0000000e00117c82 */ /* 0x000fd00008000000 */
.L_x_60:
[----:B------:R-:W-:Y:S02]  /*33c0*/  UIADD3 UR13, UPT, UPT, UR13, 0x1, URZ ;  /* 0x000000010d0d7890 */ /* 0x000fe4000fffe0ff */
[----:B--2---:R-:W-:Y:S02]  /*33d0*/  ULEA UR6, UR17, UR5, 0x3 ;  /* 0x0000000511067291 */ /* 0x004fe4000f8e18ff */
[----:B------:R-:W-:Y:S01]  /*33e0*/  UISETP.NE.AND UP0, UPT, UR13, URZ, UPT ;  /* 0x000000ff0d00728c */ /* 0x000fe2000bf05270 */
[----:B---3--:R-:W-:Y:S10]  /*33f0*/  @P2 BRA `(.L_x_58) ;  /* 0x00000000000c2947 */ /* 0x008ff40003800000 */
[----:B-1----:R-:W-:Y:S04]  /*3400*/  SHF.L.U32 R2, R8, 0x1f, RZ ;  /* 0x0000001f08027819 */ /* 0x002fe800000006ff */
[----:B------:R-:W1:Y:S02]  /*3410*/  SYNCS.PHASECHK.TRANS64.TRYWAIT P0, [UR6], R2 ;  /* 0x00000002ff0075a7 */ /* 0x000e640008001106 */
[----:B-1----:R-:W-:Y:S05]  /*3420*/  @!P0 BRA `(.L_x_59) ;  /* 0x00000060001c8947 */ /* 0x002fea0003800000 */
.L_x_58:
[----:B------:R-:W-:Y:S01]  /*3430*/  UISETP.NE.AND UP1, UPT, UR12, 0x1, UPT ;  /* 0x000000010c00788c */ /* 0x000fe2000bf25270 */
[----:B------:R-:W-:Y:S01]  /*3440*/  PLOP3.LUT P2, PT, PT, PT, PT, 0x80, 0x8 ;  /* 0x000000000008781c */ /* 0x000fe20003f4f070 */
[----:B------:R-:W-:Y:S02]  /*3450*/  UIADD3 UR14, UPT, UPT, UR17, 0x1, URZ ;  /* 0x00000001110e7890 */ /* 0x000fe4000fffe0ff */
[----:B------:R-:W-:Y:S02]  /*3460*/  ULEA UR28, UR17, UR11, 0xa ;  /* 0x0000000b111c7291 */ /* 0x000fe4000f8e50ff */
[----:B------:R-:W-:Y:S01]  /*3470*/  UISETP.NE.AND UP2, UPT, UR14, 0x6, UPT ;  /* 0x000000060e00788c */ /* 0x000fe2000bf45270 */
[----:B------:R-:W-:Y:S01]  /*3480*/  PLOP3.LUT P0, PT, PT, PT, UP1, 0x80, 0x8 ;  /* 0x000000000008781c */ /* 0x000fe20003f0f018 */
[----:B------:R-:W-:Y:S02]  /*3490*/  UIADD3 UR40, UPT, UPT, UR28, 0x80, URZ ;  /* 0x000000801c287890 */ /* 0x000fe4000fffe0ff */
[----:B------:R-:W-:Y:S02]  /*34a0*/  USEL UR27, URZ, 0x1, UP2 ;  /* 0x00000001ff1b7887 */ /* 0x000fe40009000000 */
[----:B------:R-:W-:Y:S02]  /*34b0*/  USEL UR14, UR14, URZ, UP2 ;  /* 0x000000ff0e0e7287 */ /* 0x000fe40009000000 */
[----:B------:R-:W-:Y:S02]  /*34c0*/  UIADD3 UR36, UPT, UPT, UR28, 0x100, URZ ;  /* 0x000001001c247890 */ /* 0x000fe4000fffe0ff */
[----:B------:R-:W-:Y:S01]  /*34d0*/  @UP1 ULEA UR26, UR14, UR5, 0x3 ;  /* 0x000000050e1a1291 */ /* 0x000fe2000f8e18ff */
[----:B------:R-:W-:Y:S01]  /*34e0*/  LOP3.LUT R8, R8, UR27, RZ, 0x3c, !PT ;  /* 0x0000001b08087c12 */ /* 0x000fe2000f8e3cff */
[----:B------:R-:W-:Y:S02]  /*34f0*/  UIADD3 UR32, UPT, UPT, UR28, 0x180, URZ ;  /* 0x000001801c207890 */ /* 0x000fe4000fffe0ff */
[----:B------:R-:W-:Y:S01]  /*3500*/  UIADD3 UR6, UPT, UPT, UR6, 0x30, URZ ;  /* 0x0000003006067890 */ /* 0x000fe2000fffe0ff */
[----:B-1----:R-:W-:Y:S01]  /*3510*/  @P0 SHF.L.U32 R0, R8, 0x1f, RZ ;  /* 0x0000001f08000819 */ /* 0x002fe200000006ff */
[----:B------:R-:W-:Y:S01]  /*3520*/  UIADD3 UR12, UPT, UPT, UR12, -0x1, URZ ;  /* 0xffffffff0c0c7890 */ /* 0x000fe2000fffe0ff */
[----:B------:R-:W-:Y:S02]  /*3530*/  UMOV UR29, 0x40004040 ;  /* 0x40004040001d7882 */ /* 0x000fe40000000000 */
[----:B------:R2:W3:Y:S01]  /*3540*/  @P0 SYNCS.PHASECHK.TRANS64.TRYWAIT P2, [UR26], R0 ;  /* 0x00000000ff0005a7 */ /* 0x0004e2000804111a */
[----:B------:R-:W-:Y:S01]  /*3550*/  ULEA UR26, UR17, UR10, 0xa ;  /* 0x0000000a111a7291 */ /* 0x000fe2000f8e50ff */
[----:B------:R-:W-:Y:S01]  /*3560*/  UMOV UR27, 0x40004040 ;  /* 0x40004040001b7882 */ /* 0x000fe20000000000 */
[----:B------:R-:W-:Y:S02]  /*3570*/  UMOV UR41, 0x40004040 ;  /* 0x4000404000297882 */ /* 0x000fe40000000000 */
[----:B------:R-:W-:Y:S02]  /*3580*/  UIADD3 UR38, UPT, UPT, UR26, 0x80, URZ ;  /* 0x000000801a267890 */ /* 0x000fe4000fffe0ff */
[----:B------:R-:W-:Y:S02]  /*3590*/  UIADD3 UR34, UPT, UPT, UR26, 0x100, URZ ;  /* 0x000001001a227890 */ /* 0x000fe4000fffe0ff */
[----:B------:R-:W-:Y:S01]  /*35a0*/  UIADD3 UR30, UPT, UPT, UR26, 0x180, URZ ;  /* 0x000001801a1e7890 */ /* 0x000fe2000fffe0ff */
[----:B------:R2:W-:Y:S01]  /*35b0*/  UTCHMMA gdesc[UR26], gdesc[UR28], tmem[UR8], tmem[UR24], idesc[UR25], UP4 ;  /* 0x00ff181c1a0075ea */ /* 0x0005e2000a000008 */
[----:B------:R-:W-:Y:S01]  /*35c0*/  UPLOP3.LUT UP4, UPT, UPT, UPT, UPT, 0x80, 0x8 ;  /* 0x000000000008789c */ /* 0x000fe20003f8f070 */
[----:B------:R-:W-:Y:S01]  /*35d0*/  UMOV UR39, 0x40004040 ;  /* 0x4000404000277882 */ /* 0x000fe20000000000 */
[----:B------:R-:W-:Y:S01]  /*35e0*/  UMOV UR37, 0x40004040 ;  /* 0x4000404000257882 */ /* 0x000fe20000000000 */
[----:B------:R2:W-:Y:S01]  /*35f0*/  UTCHMMA gdesc[UR38], gdesc[UR40], tmem[UR8], tmem[UR22], idesc[UR23], UPT ;  /* 0x00ff1628260075ea */ /* 0x0005e2000b800008 */
[----:B------:R-:W-:Y:S01]  /*3600*/  UMOV UR35, 0x40004040 ;  /* 0x4000404000237882 */ /* 0x000fe20000000000 */
[----:B------:R-:W-:Y:S01]  /*3610*/  UMOV UR33, 0x40004040 ;  /* 0x4000404000217882 */ /* 0x000fe20000000000 */
[----:B------:R-:W-:Y:S01]  /*3620*/  UMOV UR31, 0x40004040 ;  /* 0x40004040001f7882 */ /* 0x000fe20000000000 */
[----:B------:R2:W-:Y:S01]  /*3630*/  UTCHMMA gdesc[UR34], gdesc[UR36], tmem[UR8], tmem[UR20], idesc[UR21], UPT ;  /* 0x00ff1424220075ea */ /* 0x0005e2000b800008 */
[----:B------:R2:W-:Y:S01]  /*3640*/  UTCHMMA gdesc[UR30], gdesc[UR32], tmem[UR8], tmem[UR18], idesc[UR19], UPT ;  /* 0x00ff12201e0075ea */ /* 0x0005e2000b800008 */
[----:B------:R2:W-:Y:S01]  /*3650*/  UTCBAR [UR6], URZ ;  /* 0x000000ff060073e9 */ /* 0x0005e200080000ff */
[----:B------:R-:W-:Y:S01]  /*3660*/  UMOV UR17, UR14 ;  /* 0x0000000e00117c82 */ /* 0x000fe20008000000 */
[----:B------:R-:W-:Y:S05]  /*3670*/  BRA.U UP0, `(.L_x_60) ;  /* 0xfffffffd00507547 */ /* 0x000fea000b83ffff */
.L_x_57:
[----:B------:R-:W-:Y:S01]  /*3680*/  UIADD3 UR15, UPT, UPT, UR15, 0x1, URZ ;  /* 0x000000010f0f7890 */ /* 0x000fe2000fffe0ff */
[C---:B------:R-:W-:Y:S01]  /*3690*/  ISETP.NE.AND P0, PT, R10.reuse, 0x2, PT ;  /* 0x000000020a00780c */ /* 0x040fe20003f05270 */
[----:B------:R-:W-:Y:S02]  /*36a0*/  UIADD3 UR7, UPT, UPT, UR7, 0xd0, URZ ;  /* 0x000000d007077890 */ /* 0x000fe4000fffe0ff */
[----:B------:R-:W-:Y:S01]  /*36b0*/  UISETP.NE.AND UP0, UPT, UR15, 0x4, UPT ;  /* 0x000000040f00788c */ /* 0x000fe2000bf05270 */
[----:B-12---:R-:W-:Y:S02]  /*36c0*/  SEL R0, RZ, 0x1, P0 ;  /* 0x00000001ff007807 */ /* 0x006fe40000000000 */
[----:B------:R-:W-:Y:S01]  /*36d0*/  SEL R10, R10, RZ, P0 ;  /* 0x000000ff0a0a7207 */ /* 0x000fe20000000000 */
[----:B------:R-:W-:Y:S01]  /*36e0*/  USEL UR6, URZ, 0x1, UP0 ;  /* 0x00000001ff067887 */ /* 0x000fe20008000000 */
[----:B------:R-:W-:Y:S01]  /*36f0*/  LOP3.LUT R9, R9, R0, RZ, 0x3c, !PT ;  /* 0x0000000009097212 */ /* 0x000fe200078e3cff */
[----:B------:R-:W-:Y:S01]  /*3700*/  USEL UR15, UR15, URZ, UP0 ;  /* 0x000000ff0f0f7287 */ /* 0x000fe20008000000 */
[----:B------:R1:W-:Y:S03]  /*3710*/  UTCBAR [UR7], URZ ;  /* 0x000000ff070073e9 */ /* 0x0003e600080000ff */
[----:B------:R-:W-:Y:S01]  /*3720*/  LOP3.LUT R11, R11, UR6, RZ, 0x3c, !PT ;  /* 0x000000060b0b7c12 */ /* 0x000fe2000f8e3cff */
[----:B------:R-:W-:Y:S07]  /*3730*/  @P1 BRA `(.L_x_61) ;  /* 0xfffffff800a01947 */ /* 0x000fee000383ffff */
[----:B------:R-:W2:Y:S01]  /*3740*/  S2UR UR4, SR_CgaCtaId ;  /* 0x00000000000479c3 */ /* 0x000ea20000008800 */
[----:B------:R-:W-:Y:S01]  /*3750*/  ELECT P0, URZ, PT ;  /* 0x0000000000ff782f */ /* 0x000fe20003800000 */
[----:B------:R-:W-:Y:S01]  /*3760*/  IMAD.MOV.U32 R0, RZ, RZ, 0x1 ;  /* 0x00000001ff007424 */ /* 0x000fe200078e00ff */
[----:B------:R-:W-:Y:S01]  /*3770*/  UIADD3 UR5, UPT, UPT, UR5, 0xf0, URZ ;  /* 0x000000f005057890 */ /* 0x000fe2000fffe0ff */
[----:B------:R-:W-:Y:S01]  /*3780*/  SHF.L.U32 R2, R11, 0x1f, RZ ;  /* 0x0000001f0b027819 */ /* 0x000fe200000006ff */
[----:B------:R-:W-:-:S03]  /*3790*/  UMOV UR6, 0x40 ;  /* 0x0000004000067882 */ /* 0x000fc60000000000 */
[----:B------:R-:W-:Y:S01]  /*37a0*/  UVIRTCOUNT.DEALLOC.SMPOOL 0x80 ;  /* 0x000000800000784c */ /* 0x000fe20000000000 */
[----:B--2---:R-:W-:Y:S02]  /*37b0*/  ULEA UR4, UR4, UR6, 0x18 ;  /* 0x0000000604047291 */ /* 0x004fe4000f8ec0ff */
[----:B------:R-:W-:-:S07]  /*37c0*/  ULEA UR6, UR15, UR5, 0x3 ;  /* 0x000000050f067291 */ /* 0x000fce000f8e18ff */
[----:B------:R2:W-:Y:S02]  /*37d0*/  @P0 STS.U8 [UR4+0x1c], R0 ;  /* 0x00001c00ff000988 */ /* 0x0005e40008000004 */
[----:B------:R-:W4:Y:S02]  /*37e0*/  SYNCS.PHASECHK.TRANS64.TRYWAIT P0, [UR6], R2 ;  /* 0x00000002ff0075a7 */ /* 0x000f240008001106 */
[----:B--2-4-:R-:W-:Y:S05]  /*37f0*/  @!P0 BRA `(.L_x_62) ;  /* 0x0000005c00408947 */ /* 0x014fea0003800000 */
.L_x_157:
[----:B-1----:R-:W-:-:S04]  /*3800*/  UIADD3 UR7, UPT, UPT, UR15, 0x1, URZ ;  /* 0x000000010f077890 */ /* 0x002fc8000fffe0ff */
[----:B------:R-:W-:-:S04]  /*3810*/  UISETP.NE.AND UP0, UPT, UR7, 0x4, UPT ;  /* 0x000000040700788c */ /* 0x000fc8000bf05270 */
[----:B------:R-:W-:Y:S02]  /*3820*/  USEL UR8, URZ, 0x1, UP0 ;  /* 0x00000001ff087887 */ /* 0x000fe40008000000 */
[----:B------:R-:W-:-:S04]  /*3830*/  USEL UR7, UR7, URZ, UP0 ;  /* 0x000000ff07077287 */ /* 0x000fc80008000000 */
[----:B------:R-:W-:Y:S01]  /*3840*/  ULEA UR6, UR7, UR5, 0x3 ;  /* 0x0000000507067291 */ /* 0x000fe2000f8e18ff */
[----:B--2---:R-:W-:-:S04]  /*3850*/  LOP3.LUT R2, R11, UR8, RZ, 0x3c, !PT ;  /* 0x000000080b027c12 */ /* 0x004fc8000f8e3cff */
[----:B------:R-:W-:-:S04]  /*3860*/  SHF.L.U32 R3, R2, 0x1f, RZ ;  /* 0x0000001f02037819 */ /* 0x000fc800000006ff */
[----:B------:R-:W1:Y:S02]  /*3870*/  SYNCS.PHASECHK.TRANS64.TRYWAIT P0, [UR6], R3 ;  /* 0x00000003ff0075a7 */ /* 0x000e640008001106 */
[----:B-1----:R-:W-:Y:S05]  /*3880*/  @!P0 BRA `(.L_x_63) ;  /* 0x0000005c00348947 */ /* 0x002fea0003800000 */
.L_x_159:
        /* <DEDUP_REMOVED lines=9> */
.L_x_161:
[----:B------:R-:W-:-:S04]  /*3920*/  UIADD3 UR7, UPT, UPT, UR7, 0x1, URZ ;  /* 0x0000000107077890 */ /* 0x000fc8000fffe0ff */
[----:B------:R-:W-:-:S04]  /*3930*/  UISETP.NE.AND UP0, UPT, UR7, 0x4, UPT ;  /* 0x000000040700788c */ /* 0x000fc8000bf05270 */
[----:B------:R-:W-:Y:S02]  /*3940*/  USEL UR6, URZ, 0x1, UP0 ;  /* 0x00000001ff067887 */ /* 0x000fe40008000000 */
[----:B------:R-:W-:-:S04]  /*3950*/  USEL UR7, UR7, URZ, UP0 ;  /* 0x000000ff07077287 */ /* 0x000fc80008000000 */
[----:B------:R-:W-:Y:S01]  /*3960*/  ULEA UR7, UR7, UR5, 0x3 ;  /* 0x0000000507077291 */ /* 0x000fe2000f8e18ff */
[----:B------:R-:W-:-:S04]  /*3970*/  LOP3.LUT R2, R2, UR6, RZ, 0x3c, !PT ;  /* 0x0000000602027c12 */ /* 0x000fc8000f8e3cff */
[----:B------:R-:W-:-:S04]  /*3980*/  SHF.L.U32 R2, R2, 0x1f, RZ ;  /* 0x0000001f02027819 */ /* 0x000fc800000006ff */
[----:B------:R-:W2:Y:S02]  /*3990*/  SYNCS.PHASECHK.TRANS64.TRYWAIT P0, [UR7], R2 ;  /* 0x00000002ff0075a7 */ /* 0x000ea40008001107 */
[----:B--2---:R-:W-:Y:S05]  /*39a0*/  @!P0 BRA `(.L_x_65) ;  /* 0x0000005c001c8947 */ /* 0x004fea0003800000 */
.L_x_163:
[----:B------:R-:W-:Y:S01]  /*39b0*/  NOP ;  /* 0x0000000000007918 */ /* 0x000fe20000000000 */
[----:B-1----:R-:W1:Y:S01]  /*39c0*/  LDS R0, [UR4+0x14] ;  /* 0x00001404ff007984 */ /* 0x002e620008000800 */
[----:B------:R-:W-:Y:S01]  /*39d0*/  ULOP3.LUT UR6, UR16, 0xffff, URZ, 0xc0, !UPT ;  /* 0x0000ffff10067892 */ /* 0x000fe2000f8ec0ff */
[----:B------:R-:W-:Y:S01]  /*39e0*/  UMOV UR8, 0xffff ;  /* 0x0000ffff00087882 */ /* 0x000fe20000000000 */
[----:B------:R-:W-:Y:S02]  /*39f0*/  UMOV UR5, 0x1 ;  /* 0x0000000100057882 */ /* 0x000fe40000000000 */
[----:B------:R-:W-:-:S04]  /*3a00*/  USHF.R.U32.HI UR6, URZ, 0x5, UR6 ;  /* 0x00000005ff067899 */ /* 0x000fc80008011606 */
[----:B------:R-:W-:Y:S02]  /*3a10*/  USHF.L.U32 UR8, UR8, UR6, URZ ;  /* 0x0000000608087299 */ /* 0x000fe400080006ff */
[----:B------:R-:W-:-:S04]  /*3a20*/  USHF.L.U32 UR5, UR5, UR6, URZ ;  /* 0x0000000605057299 */ /* 0x000fc800080006ff */
[----:B-1----:R-:W-:-:S04]  /*3a30*/  LOP3.LUT R0, R0, UR8, RZ, 0xc0, !PT ;  /* 0x0000000800007c12 */ /* 0x002fc8000f8ec0ff */
[----:B------:R-:W-:-:S13]  /*3a40*/  ISETP.NE.AND P0, PT, R0, UR8, PT ;  /* 0x0000000800007c0c */ /* 0x000fda000bf05270 */
[----:B------:R-:W-:Y:S05]  /*3a50*/  @P0 BRA `(.L_x_66) ;  /* 0x0000000000580947 */ /* 0x000fea0003800000 */
[----:B------:R-:W1:Y:S02]  /*3a60*/  LDS R0, [UR4+0x18] ;  /* 0x00001804ff007984 */ /* 0x000e640008000800 */
[----:B-1----:R-:W-:-:S04]  /*3a70*/  LOP3.LUT R0, R0, UR5, RZ, 0xc0, !PT ;  /* 0x0000000500007c12 */ /* 0x002fc8000f8ec0ff */
[----:B------:R-:W-:-:S13]  /*3a80*/  ISETP.NE.AND P0, PT, R0, UR5, PT ;  /* 0x0000000500007c0c */ /* 0x000fda000bf05270 */
[----:B------:R-:W-:Y:S05]  /*3a90*/  @P0 BRA `(.L_x_67) ;  /* 0x00000000003c0947 */ /* 0x000fea0003800000 */
[----:B------:R-:W1:Y:S01]  /*3aa0*/  S2R R2, SR_LANEID ;  /* 0x0000000000027919 */ /* 0x000e620000000000 */
[----:B------:R-:W-:Y:S01]  /*3ab0*/  ULOP3.LUT UR8, URZ, UR8, URZ, 0x33, !UPT ;  /* 0x00000008ff087292 */ /* 0x000fe2000f8e33ff */
[----:B------:R-:W-:Y:S02]  /*3ac0*/  VOTEU.ANY UR7, UPT, PT ;  /* 0x0000000000077886 */ /* 0x000fe400038e0100 */
[----:B------:R-:W-:-:S03]  /*3ad0*/  UFLO.U32 UR7, UR7 ;  /* 0x00000007000772bd */ /* 0x000fc600080e0000 */
[----:B------:R-:W-:-:S04]  /*3ae0*/  IMAD.U32 R0, RZ, RZ, UR8 ;  /* 0x00000008ff007e24 */ /* 0x000fc8000f8e00ff */
[----:B------:R2:W4:Y:S02]  /*3af0*/  REDUX UR6, R0 ;  /* 0x00000000000673c4 */ /* 0x0005240000000000 */
[----:B------:R1:W-:Y:S02]  /*3b00*/  UTCATOMSWS.AND URZ, UR8 ;  /* 0x0000000800ff79e3 */ /* 0x0003e40008000000 */
[----:B-1----:R-:W-:Y:S02]  /*3b10*/  ISETP.EQ.U32.AND P0, PT, R2, UR7, PT ;  /* 0x0000000702007c0c */ /* 0x002fe4000bf02070 */
[----:B--2---:R-:W-:Y:S02]  /*3b20*/  LOP3.LUT R0, RZ, UR5, RZ, 0x33, !PT ;  /* 0x00000005ff007c12 */ /* 0x004fe4000f8e33ff */
[----:B----4-:R-:W-:Y:S02]  /*3b30*/  MOV R2, UR6 ;  /* 0x0000000600027c02 */ /* 0x010fe40008000f00 */
[----:B------:R-:W1:Y:S07]  /*3b40*/  REDUX UR5, R0 ;  /* 0x00000000000573c4 */ /* 0x000e6e0000000000 */
[----:B------:R2:W-:Y:S01]  /*3b50*/  @P0 ATOMS.AND RZ, [UR4+0x14], R2 ;  /* 0x00001402ffff098c */ /* 0x0005e2000a800004 */
[----:B-1----:R-:W-:-:S05]  /*3b60*/  IMAD.U32 R0, RZ, RZ, UR5 ;  /* 0x00000005ff007e24 */ /* 0x002fca000f8e00ff */
[----:B------:R2:W-:Y:S01]  /*3b70*/  @P0 ATOMS.AND RZ, [UR4+0x18], R0 ;  /* 0x00001800ffff098c */ /* 0x0005e2000a800004 */
[----:B------:R-:W-:Y:S05]  /*3b80*/  BRA `(.L_x_68) ;  /* 0x0000000000147947 */ /* 0x000fea0003800000 */
.L_x_67:
[----:B------:R-:W-:Y:S02]  /*3b90*/  MOV R2, 0x3bb0 ;  /* 0x00003bb000027802 */ /* 0x000fe40000000f00 */
[----:B---3-5:R-:W-:Y:S05]  /*3ba0*/  CALL.REL.NOINC `($__internal_0_$__cuda_sm10x_tcgen05_guardrail_trap_col_being_dealloced_not_returned_by_alloc) ;  /* 0x0000006000047944 */ /* 0x028fea0003c00000 */
[----:B------:R-:W-:Y:S05]  /*3bb0*/  BRA `(.L_x_68) ;  /* 0x0000000000087947 */ /* 0x000fea0003800000 */
.L_x_66:
[----:B------:R-:W-:Y:S02]  /*3bc0*/  MOV R2, 0x3be0 ;  /* 0x00003be000027802 */ /* 0x000fe40000000f00 */
[----:B---3-5:R-:W-:Y:S05]  /*3bd0*/  CALL.REL.NOINC `($__internal_2_$__cuda_sm10x_tcgen05_guardrail_trap_unallocated_columns_being_dealloced) ;  /* 0x0000006000107944 */ /* 0x028fea0003c00000 */
.L_x_68:
[----:B------:R-:W-:Y:S01]  /*3be0*/  NOP ;  /* 0x0000000000007918 */ /* 0x000fe20000000000 */
[----:B------:R-:W-:Y:S05]  /*3bf0*/  EXIT ;  /* 0x000000000000794d */ /* 0x000fea0003800000 */
.L_x_50:
[----:B------:R-:W-:-:S09]  /*3c00*/  UISETP.NE.OR UP2, UPT, UR8, 0x3, !UP2 ;  /* 0x000000030800788c */ /* 0x000fd2000d745670 */
[----:B------:R-:W-:Y:S05]  /*3c10*/  BRA.U UP2, `(.L_x_69) ;  /* 0x0000001102087547 */ /* 0x000fea000b800000 */
[----:B------:R-:W1:Y:S01]  /*3c20*/  LDC R0, c[0x0][0xb30] ;  /* 0x0002cc00ff007b82 */ /* 0x000e620000000800 */
[----:B------:R-:W2:Y:S01]  /*3c30*/  LDCU.64 UR8, c[0x0][0x888] ;  /* 0x00011100ff0877ac */ /* 0x000ea20008000a00 */
[----:B------:R-:W-:Y:S02]  /*3c40*/  HFMA2 R27, -RZ, RZ, 0, 0 ;  /* 0x00000000ff1b7431 */ /* 0x000fe400000001ff */
[----:B------:R-:W-:Y:S01]  /*3c50*/  IMAD.MOV.U32 R29, RZ, RZ, 0x1 ;  /* 0x00000001ff1d7424 */ /* 0x000fe200078e00ff */
[----:B------:R-:W-:Y:S01]  /*3c60*/  MOV R25, 0x2000 ;  /* 0x0000200000197802 */ /* 0x000fe20000000f00 */
[----:B------:R-:W4:Y:S01]  /*3c70*/  LDCU.64 UR4, c[0x0][0x890] ;  /* 0x00011200ff0477ac */ /* 0x000f220008000a00 */
[----:B------:R-:W-:Y:S01]  /*3c80*/  IMAD.MOV.U32 R28, RZ, RZ, RZ ;  /* 0x000000ffff1c7224 */ /* 0x000fe200078e00ff */
[----:B------:R-:W3:Y:S01]  /*3c90*/  LDC R24, c[0x0][0x370] ;  /* 0x0000dc00ff187b82 */ /* 0x000ee20000000800 */
[----:B------:R-:W-:Y:S01]  /*3ca0*/  UMOV UR7, 0x400 ;  /* 0x0000040000077882 */ /* 0x000fe20000000000 */
[----:B------:R-:W-:-:S02]  /*3cb0*/  UPLOP3.LUT UP1, UPT, UPT, UPT, UPT, 0x40, 0x4 ;  /* 0x000000000004789c */ /* 0x000fc40003f2e870 */
[----:B------:R-:W-:-:S04]  /*3cc0*/  ULEA UR7, UR37, UR7, 0x18 ;  /* 0x0000000725077291 */ /* 0x000fc8000f8ec0ff */
[----:B------:R-:W3:Y:S01]  /*3cd0*/  LDC R3, c[0x0][0xb0c] ;  /* 0x0002c300ff037b82 */ /* 0x000ee20000000800 */
[----:B------:R-:W-:Y:S02]  /*3ce0*/  UIADD3 UR13, UPT, UPT, UR7, 0x78, URZ ;  /* 0x00000078070d7890 */ /* 0x000fe4000fffe0ff */
[----:B--2---:R-:W-:Y:S02]  /*3cf0*/  UISETP.NE.U32.AND UP2, UPT, UR8, URZ, UPT ;  /* 0x000000ff0800728c */ /* 0x004fe4000bf45070 */
[----:B------:R-:W-:Y:S02]  /*3d00*/  UIADD3 UR33, UPT, UPT, UR7, 0x60, URZ ;  /* 0x0000006007217890 */ /* 0x000fe4000fffe0ff */
[----:B----4-:R-:W-:Y:S01]  /*3d10*/  UISETP.NE.U32.AND UP3, UPT, UR4, URZ, UPT ;  /* 0x000000ff0400728c */ /* 0x010fe2000bf65070 */
[----:B------:R-:W2:Y:S01]  /*3d20*/  LDC R18, c[0x0][0xb20] ;  /* 0x0002c800ff127b82 */ /* 0x000ea20000000800 */
[----:B-1----:R-:W-:Y:S01]  /*3d30*/  ISETP.NE.AND P1, PT, R0, 0x1, PT ;  /* 0x000000010000780c */ /* 0x002fe20003f25270 */
[----:B------:R-:W-:-:S02]  /*3d40*/  UISETP.NE.AND.EX UP2, UPT, UR9, URZ, UPT, UP2 ;  /* 0x000000ff0900728c */ /* 0x000fc4000bf45320 */
[----:B------:R-:W-:Y:S02]  /*3d50*/  UIADD3 UR25, UPT, UPT, UR7, 0x68, URZ ;  /* 0x0000006807197890 */ /* 0x000fe4000fffe0ff */
[----:B------:R-:W-:Y:S02]  /*3d60*/  UIADD3 UR17, UPT, UPT, UR7, 0x70, URZ ;  /* 0x0000007007117890 */ /* 0x000fe4000fffe0ff */
[----:B------:R-:W1:Y:S01]  /*3d70*/  LDC.64 R30, c[0x0][0x348] ;  /* 0x0000d200ff1e7b82 */ /* 0x000e620000000a00 */
[----:B------:R-:W-:Y:S02]  /*3d80*/  UPRMT UR13, UR37, 0x654, UR13 ;  /* 0x00000654250d7896 */ /* 0x000fe4000800000d */
[----:B------:R-:W-:-:S05]  /*3d90*/  UISETP.NE.AND.EX UP3, UPT, UR5, URZ, UPT, UP3 ;  /* 0x000000ff0500728c */ /* 0x000fca000bf65330 */
[----:B------:R-:W4:Y:S08]  /*3da0*/  LDC.64 R16, c[0x0][0xb10] ;  /* 0x0002c400ff107b82 */ /* 0x000f300000000a00 */
[----:B------:R-:W1:Y:S08]  /*3db0*/  LDC.64 R6, c[0x0][0xb18] ;  /* 0x0002c600ff067b82 */ /* 0x000e700000000a00 */
[----:B------:R-:W1:Y:S08]  /*3dc0*/  LDC.64 R4, c[0x0][0xb28] ;  /* 0x0002ca00ff047b82 */ /* 0x000e700000000a00 */
[----:B--23--:R-:W1:Y:S02]  /*3dd0*/  LDC R19, c[0x0][0x374] ;  /* 0x0000dd00ff137b82 */ /* 0x00ce640000000800 */
.L_x_80:
[C---:B------:R-:W-:Y:S02]  /*3de0*/  LEA R0, R28.reuse, UR7, 0x3 ;  /* 0x000000071c007c11 */ /* 0x040fe4000f8e18ff */
[----:B------:R-:W-:Y:S02]  /*3df0*/  SHF.L.U32 R2, R27, 0x1f, RZ ;  /* 0x0000001f1b027819 */ /* 0x000fe400000006ff */
[----:B------:R-:W-:Y:S02]  /*3e00*/  LEA R20, R28, UR7, 0x4 ;  /* 0x000000071c147c11 */ /* 0x000fe4000f8e20ff */
[----:B--2---:R-:W2:Y:S02]  /*3e10*/  SYNCS.PHASECHK.TRANS64.TRYWAIT P0, [R0+URZ+0xb0], R2 ;  /* 0x0000b002000075a7 */ /* 0x004ea400080011ff */
[----:B--2---:R-:W-:Y:S05]  /*3e20*/  @!P0 BRA `(.L_x_70) ;  /* 0x0000005800148947 */ /* 0x004fea0003800000 */
.L_x_164:
[----:B------:R-:W-:Y:S01]  /*3e30*/  ISETP.GE.AND P0, PT, R40, 0x1, PT ;  /* 0x000000012800780c */ /* 0x000fe20003f06270 */
[----:B------:R-:W3:Y:S01]  /*3e40*/  LDS.128 R20, [R20+0x140] ;  /* 0x0001400014147984 */ /* 0x000ee20000000c00 */
[----:B--2---:R-:W-:Y:S01]  /*3e50*/  VIADD R0, R0, 0xc0 ;  /* 0x000000c000007836 */ /* 0x004fe20000000000 */
[----:B------:R-:W-:Y:S01]  /*3e60*/  @!PT LDS RZ, [RZ] ;  /* 0x00000000fffff984 */ /* 0x000fe20000000800 */
[----:B------:R-:W-:Y:S01]  /*3e70*/  @!PT LDS RZ, [RZ] ;  /* 0x00000000fffff984 */ /* 0x000fe20000000800 */
[----:B------:R-:W-:Y:S01]  /*3e80*/  @!PT LDS RZ, [RZ] ;  /* 0x00000000fffff984 */ /* 0x000fe20000000800 */
[----:B------:R-:W-:Y:S01]  /*3e90*/  @!PT LDS RZ, [RZ] ;  /* 0x00000000fffff984 */ /* 0x000fe20000000800 */
[----:B------:R2:W-:Y:S06]  /*3ea0*/  MEMBAR.ALL.CTA ;  /* 0x0000000000007992 */ /* 0x0005ec0000008000 */
[----:B--2---:R-:W2:Y:S01]  /*3eb0*/  FENCE.VIEW.ASYNC.S ;  /* 0x00000000000073c6 */ /* 0x004ea20000000000 */
[----:B------:R-:W-:Y:S04]  /*3ec0*/  PRMT R0, RZ, 0x654, R0 ;  /* 0x00000654ff007816 */ /* 0x000fe80000000000 */
[----:B--2---:R2:W-:Y:S01]  /*3ed0*/  SYNCS.ARRIVE.TRANS64.RED.A1T0 RZ, [R0+URZ], RZ ;  /* 0x000000ff00ff79a7 */ /* 0x0045e200081004ff */
[----:B---3--:R-:W-:Y:S11]  /*3ee0*/  LOP3.LUT P3, RZ, R22, 0x1, RZ, 0xc0, !PT ;  /* 0x0000000116ff7812 */ /* 0x008ff6000786c0ff */
[----:B------:R-:W-:Y:S02]  /*3ef0*/  @!UPT UIADD3 URZ, UPT, UPT, URZ, URZ, URZ ;  /* 0x000000fffffff290 */ /* 0x000fe4000fffe0ff */
[----:B------:R-:W-:Y:S02]  /*3f00*/  @P3 MOV R11, R20 ;  /* 0x00000014000b3202 */ /* 0x000fe40000000f00 */
[----:B------:R-:W-:Y:S01]  /*3f10*/  @P3 LOP3.LUT R10, R21, 0xffff, RZ, 0xc0, !PT ;  /* 0x0000ffff150a3812 */ /* 0x000fe200078ec0ff */
[----:B--2---:R-:W-:Y:S06]  /*3f20*/  @!P0 BRA `(.L_x_71) ;  /* 0x0000000000a48947 */ /* 0x004fec0003800000 */
[-C--:B-1----:R-:W-:Y:S01]  /*3f30*/  IMAD.HI.U32 R0, R19, R7.reuse, RZ ;  /* 0x0000000713007227 */ /* 0x082fe200078e00ff */
[----:B------:R-:W-:Y:S02]  /*3f40*/  ISETP.NE.AND P0, PT, R6, 0x1, PT ;  /* 0x000000010600780c */ /* 0x000fe40003f05270 */
[----:B------:R-:W-:Y:S01]  /*3f50*/  ISETP.NE.AND P2, PT, R40, 0x1, PT ;  /* 0x000000012800780c */ /* 0x000fe20003f45270 */
[----:B----4-:R-:W-:Y:S01]  /*3f60*/  IMAD.HI.U32 R9, R24, R16, RZ ;  /* 0x0000001018097227 */ /* 0x010fe200078e00ff */
[----:B------:R-:W-:Y:S02]  /*3f70*/  SHF.R.U32.HI R0, RZ, R18, R0 ;  /* 0x00000012ff007219 */ /* 0x000fe40000011600 */
[----:B------:R-:W-:Y:S01]  /*3f80*/  ISETP.NE.AND P4, PT, R3, 0x1, PT ;  /* 0x000000010300780c */ /* 0x000fe20003f85270 */
[----:B------:R-:W-:Y:S01]  /*3f90*/  IMAD.HI.U32 R13, R10, R7, RZ ;  /* 0x000000070a0d7227 */ /* 0x000fe200078e00ff */
[----:B------:R-:W-:Y:S02]  /*3fa0*/  SHF.R.U32.HI R9, RZ, R17, R9 ;  /* 0x00000011ff097219 */ /* 0x000fe40000011609 */
[----:B------:R-:W-:Y:S01]  /*3fb0*/  SEL R0, R19, R0, !P0 ;  /* 0x0000000013007207 */ /* 0x000fe20004000000 */
[----:B------:R-:W-:Y:S01]  /*3fc0*/  IMAD.HI.U32 R12, R11, R16, RZ ;  /* 0x000000100b0c7227 */ /* 0x000fe200078e00ff */
[----:B------:R-:W-:Y:S03]  /*3fd0*/  SEL R9, R24, R9, !P4 ;  /* 0x0000000918097207 */ /* 0x000fe60006000000 */
[-C--:B------:R-:W-:Y:S01]  /*3fe0*/  IMAD.HI.U32 R8, R0, R4.reuse, RZ ;  /* 0x0000000400087227 */ /* 0x080fe200078e00ff */
[----:B------:R-:W-:Y:S03]  /*3ff0*/  SHF.R.U32.HI R12, RZ, R17, R12 ;  /* 0x00000011ff0c7219 */ /* 0x000fe6000001160c */
[----:B------:R-:W-:Y:S01]  /*4000*/  IMAD.HI.U32 R2, R9, R4, RZ ;  /* 0x0000000409027227 */ /* 0x000fe200078e00ff */
[-C--:B------:R-:W-:Y:S02]  /*4010*/  @P2 SHF.R.U32.HI R0, RZ, R5.reuse, R8 ;  /* 0x00000005ff002219 */ /* 0x080fe40000011608 */
[----:B------:R-:W-:Y:S02]  /*4020*/  SHF.R.U32.HI R8, RZ, R18, R13 ;  /* 0x00000012ff087219 */ /* 0x000fe4000001160d */
[----:B------:R-:W-:Y:S01]  /*4030*/  @P2 SHF.R.U32.HI R9, RZ, R5, R2 ;  /* 0x00000005ff092219 */ /* 0x000fe20000011602 */
[----:B------:R-:W-:Y:S01]  /*4040*/  IMAD R0, R40, R0, RZ ;  /* 0x0000000028007224 */ /* 0x000fe200078e02ff */
[----:B------:R-:W-:Y:S02]  /*4050*/  SEL R8, R10, R8, !P0 ;  /* 0x000000080a087207 */ /* 0x000fe40004000000 */
[----:B------:R-:W-:Y:S01]  /*4060*/  SEL R2, R11, R12, !P4 ;  /* 0x0000000c0b027207 */ /* 0x000fe20006000000 */
[----:B------:R-:W-:Y:S01]  /*4070*/  IMAD R12, R40, R9, RZ ;  /* 0x00000009280c7224 */ /* 0x000fe200078e02ff */
[C---:B------:R-:W-:Y:S01]  /*4080*/  ISETP.GE.AND P0, PT, R8.reuse, R0, PT ;  /* 0x000000000800720c */ /* 0x040fe20003f06270 */
[----:B------:R-:W-:Y:S03]  /*4090*/  IMAD.HI.U32 R0, R8, R4, RZ ;  /* 0x0000000408007227 */ /* 0x000fe600078e00ff */
[----:B------:R-:W-:Y:S02]  /*40a0*/  ISETP.GE.OR P0, PT, R2, R12, P0 ;  /* 0x0000000c0200720c */ /* 0x000fe40000706670 */
[-C--:B------:R-:W-:Y:S04]  /*40b0*/  SHF.R.U32.HI R0, RZ, R5.reuse, R0 ;  /* 0x00000005ff007219 */ /* 0x080fe80000011600 */
[----:B------:R-:W-:Y:S05]  /*40c0*/  SEL R13, R8, R0, !P2 ;  /* 0x00000000080d7207 */ /* 0x000fea0005000000 */
[----:B------:R-:W-:Y:S02]  /*40d0*/  IMAD.MOV R12, RZ, RZ, -R13 ;  /* 0x000000ffff0c7224 */ /* 0x000fe400078e0a0d */
[----:B------:R-:W-:Y:S04]  /*40e0*/  @!P0 IMAD.HI.U32 R0, R2, R4, RZ ;  /* 0x0000000402008227 */ /* 0x000fe800078e00ff */
[----:B------:R-:W-:Y:S01]  /*40f0*/  IMAD R12, R40, R12, R8 ;  /* 0x0000000c280c7224 */ /* 0x000fe200078e0208 */
[----:B------:R-:W-:Y:S04]  /*4100*/  @!P0 SHF.R.U32.HI R0, RZ, R5, R0 ;  /* 0x00000005ff008219 */ /* 0x000fe80000011600 */
[----:B------:R-:W-:Y:S04]  /*4110*/  @!P0 SEL R0, R2, R0, !P2 ;  /* 0x0000000002008207 */ /* 0x000fe80005000000 */
[----:B------:R-:W-:Y:S01]  /*4120*/  @!P0 IADD3 R13, PT, PT, R13, -R0, RZ ;  /* 0x800000000d0d8210 */ /* 0x000fe20007ffe0ff */
[----:B------:R-:W-:Y:S01]  /*4130*/  @!P0 IMAD R0, R9, R12, R0 ;  /* 0x0000000c09008224 */ /* 0x000fe200078e0200 */
[----:B------:R-:W-:Y:S01]  /*4140*/  IADD3 R9, PT, PT, -R8, RZ, RZ ;  /* 0x000000ff08097210 */ /* 0x000fe20007ffe1ff */
[--C-:B------:R-:W-:Y:S02]  /*4150*/  IMAD.MOV R12, RZ, RZ, -R2.reuse ;  /* 0x000000ffff0c7224 */ /* 0x100fe400078e0a02 */
[----:B------:R-:W-:Y:S02]  /*4160*/  @!P0 IMAD R8, R13, R40, R2 ;  /* 0x000000280d088224 */ /* 0x000fe400078e0202 */
[----:B------:R-:W-:Y:S02]  /*4170*/  @!P0 IMAD.MOV.U32 R2, RZ, RZ, R0 ;  /* 0x000000ffff028224 */ /* 0x000fe400078e0000 */
[----:B------:R-:W-:Y:S02]  /*4180*/  IMAD R11, R3, R12, R11 ;  /* 0x0000000c030b7224 */ /* 0x000fe400078e020b */
[----:B------:R-:W-:Y:S02]  /*4190*/  IMAD R10, R6, R9, R10 ;  /* 0x00000009060a7224 */ /* 0x000fe400078e020a */
[----:B------:R-:W-:Y:S02]  /*41a0*/  IMAD R11, R2, R3, R11 ;  /* 0x00000003020b7224 */ /* 0x000fe400078e020b */
[----:B------:R-:W-:Y:S02]  /*41b0*/  IMAD R10, R8, R6, R10 ;  /* 0x00000006080a7224 */ /* 0x000fe400078e020a */
.L_x_71:
[----:B------:R-:W-:Y:S05]  /*41c0*/  BRA.U UP1, `(.L_x_72) ;  /* 0x0000000101107547 */ /* 0x000fea000b800000 */
[----:B------:R-:W-:Y:S04]  /*41d0*/  MOV R2, UR6 ;  /* 0x0000000600027c02 */ /* 0x000fe80008000f00 */
[----:B------:R-:W-:Y:S04]  /*41e0*/  SHF.L.U32 R2, R2, 0x1f, RZ ;  /* 0x0000001f02027819 */ /* 0x000fe800000006ff */
[----:B------:R-:W2:Y:S02]  /*41f0*/  SYNCS.PHASECHK.TRANS64.TRYWAIT P0, [UR7+0xa8], R2 ;  /* 0x0000a802ff0075a7 */ /* 0x000ea40008001107 */
[----:B--2---:R-:W-:Y:S05]  /*4200*/  @!P0 BRA `(.L_x_73) ;  /* 0x0000005400308947 */ /* 0x004fea0003800000 */
.L_x_72:
[----:B------:R-:W-:Y:S02]  /*4210*/  R2UR UR35, R15 ;  /* 0x000000000f2372ca */ /* 0x000fe400000e0000 */
[----:B------:R-:W-:Y:S02]  /*4220*/  R2UR UR34, R14 ;  /* 0x000000000e2272ca */ /* 0x000fe400000e0000 */
[----:B------:R-:W-:Y:S02]  /*4230*/  ISETP.NE.U32.AND P2, PT, RZ, UR4, PT ;  /* 0x00000004ff007c0c */ /* 0x000fe4000bf45070 */
[----:B------:R-:W-:Y:S02]  /*4240*/  SHF.L.U32 R14, R29, 0x1f, RZ ;  /* 0x0000001f1d0e7819 */ /* 0x000fe400000006ff */
[----:B------:R-:W-:Y:S05]  /*4250*/  ISETP.NE.AND.EX P2, PT, RZ, UR5, PT, P2 ;  /* 0x00000005ff007c0c */ /* 0x000fea000bf45320 */
[----:B------:R-:W-:Y:S02]  /*4260*/  USHF.L.U32 UR35, UR35, 0x7, URZ ;  /* 0x0000000723237899 */ /* 0x000fe400080006ff */
[----:B------:R-:W-:Y:S01]  /*4270*/  USHF.L.U32 UR34, UR34, 0x7, URZ ;  /* 0x0000000722227899 */ /* 0x000fe200080006ff */
[----:B------:R-:W-:Y:S11]  /*4280*/  BRA.U !UP3, `(.L_x_74) ;  /* 0x000000010b347547 */ /* 0x000ff6000b800000 */
[----:B------:R-:W-:Y:S01]  /*4290*/  UPLOP3.LUT UP0, UPT, UPT, UPT, UP2, 0x80, 0x8 ;  /* 0x000000000008789c */ /* 0x000fe20003f0f020 */
[----:B--2---:R-:W-:Y:S02]  /*42a0*/  HFMA2 R0, -RZ, RZ, 0, 5.9604644775390625e-08 ;  /* 0x00000001ff007431 */ /* 0x004fe400000001ff */
[----:B------:R-:W-:Y:S03]  /*42b0*/  IMAD.MOV.U32 R88, RZ, RZ, 0x1 ;  /* 0x00000001ff587424 */ /* 0x000fe600078e00ff */
[----:B------:R-:W-:Y:S05]  /*42c0*/  PLOP3.LUT P0, PT, PT, PT, UP0, 0x80, 0x8 ;  /* 0x000000000008781c */ /* 0x000fea0003f0f008 */
[----:B------:R-:W2:Y:S01]  /*42d0*/  @UP0 LDCU.64 UR10, c[0x0][0x888] ;  /* 0x00011100ff0a07ac */ /* 0x000ea20008000a00 */
[----:B------:R-:W-:Y:S07]  /*42e0*/  @UP0 UIMAD UR8, UR36, UR4, URZ ;  /* 0x00000004240802a4 */ /* 0x000fee000f8e02ff */
[----:B------:R-:W-:Y:S01]  /*42f0*/  @!P0 PRMT R88, R0, 0x7610, R88 ;  /* 0x0000761000588816 */ /* 0x000fe20000000058 */
[----:B--2---:R-:W-:Y:S03]  /*4300*/  @UP0 UIMAD.WIDE UR10, UR8, 0x4, UR10 ;  /* 0x00000004080a08a5 */ /* 0x004fe6000f8e020a */
[----:B------:R-:W2:Y:S03]  /*4310*/  @!UP0 LDCU UR8, c[0x0][0x880] ;  /* 0x00011000ff0887ac */ /* 0x000ea60008000800 */
[----:B------:R-:W-:Y:S01]  /*4320*/  IMAD.U32 R8, RZ, RZ, UR10 ;  /* 0x0000000aff087e24 */ /* 0x000fe2000f8e00ff */
[----:B------:R-:W-:Y:S05]  /*4330*/  MOV R9, UR11 ;  /* 0x0000000b00097c02 */ /* 0x000fea0008000f00 */
[----:B-----5:R3:W5:Y:S02]  /*4340*/  @P0 LDG.E R49, desc[UR46][R8.64] ;  /* 0x0000002e08310981 */ /* 0x020764000c1e1900 */
[----:B--23--:R-:W-:Y:S07]  /*4350*/  @!P0 IMAD.U32 R49, RZ, RZ, UR8 ;  /* 0x00000008ff318e24 */ /* 0x00cfee000f8e00ff */
.L_x_74:
[----:B-----5:R-:W-:Y:S01]  /*4360*/  @!P2 FSETP.EQ.AND P0, PT, R49, RZ, PT ;  /* 0x000000ff3100a20b */ /* 0x020fe20003f02000 */
[----:B------:R-:W-:Y:S01]  /*4370*/  @!UPT UIADD3 URZ, UPT, UPT, URZ, URZ, URZ ;  /* 0x000000fffffff290 */ /* 0x000fe2000fffe0ff */
[----:B------:R-:W-:Y:S11]  /*4380*/  @!P2 BRA `(.L_x_75) ;  /* 0x000000000014a947 */ /* 0x000ff60003800000 */
[----:B------:R-:W-:Y:S02]  /*4390*/  LOP3.LUT P2, RZ, R88, 0xff, RZ, 0xc0, !PT ;  /* 0x000000ff58ff7812 */ /* 0x000fe4000784c0ff */
[----:B------:R-:W-:Y:S04]  /*43a0*/  PLOP3.LUT P0, PT, PT, PT, UP0, 0x80, 0x8 ;  /* 0x000000000008781c */ /* 0x000fe80003f0f008 */
[----:B------:R-:W-:Y:S07]  /*43b0*/  PLOP3.LUT P0, PT, P0, PT, PT, 0x8, 0x80 ;  /* 0x000000000080781c */ /* 0x000fee000070e170 */
[----:B------:R-:W-:Y:S11]  /*43c0*/  @P2 FSETP.EQ.AND P0, PT, R49, RZ, PT ;  /* 0x000000ff3100220b */ /* 0x000ff60003f02000 */
[----:B------:R-:W-:Y:S02]  /*43d0*/  @!UPT UIADD3 URZ, UPT, UPT, URZ, URZ, URZ ;  /* 0x000000fffffff290 */ /* 0x000fe4000fffe0ff */
.L_x_75:
[----:B------:R-:W3:Y:S01]  /*43e0*/  SYNCS.PHASECHK.TRANS64.TRYWAIT P2, [UR7+0x80], R14 ;  /* 0x0000800eff0075a7 */ /* 0x000ee20008041107 */
[----:B------:R-:W-:Y:S04]  /*43f0*/  ELECT P4, URZ, PT ;  /* 0x0000000000ff782f */ /* 0x000fe80003880000 */
[----:B------:R-:W-:Y:S11]  /*4400*/  PLOP3.LUT P4, PT, P0, P4, PT, 0xf2, 0x2f ;  /* 0x00000000002f781c */ /* 0x000ff60000789e72 */
[----:B------:R-:W-:Y:S02]  /*4410*/  @!UPT UIADD3 URZ, UPT, UPT, URZ, URZ, URZ ;  /* 0x000000fffffff290 */ /* 0x000fe4000fffe0ff */
[----:B-1----:R-:W-:Y:S05]  /*4420*/  @!P4 IADD3 R8, P0, PT, R30, 0x580, RZ ;  /* 0x000005801e08c810 */ /* 0x002fea0007f1e0ff */
[----:B--2---:R-:W-:Y:S01]  /*4430*/  @!P4 IMAD.X R2, RZ, RZ, R31, P0 ;  /* 0x000000ffff02c224 */ /* 0x004fe200000e061f */
[----:B---3--:R-:W-:Y:S07]  /*4440*/  @!P2 BRA `(.L_x_76) ;  /* 0x0000005000b8a947 */ /* 0x008fee0003800000 */
.L_x_167:
[----:B------:R-:W-:Y:S01]  /*4450*/  @!P4 R2UR UR8, R2 ;  /* 0x000000000208c2ca */ /* 0x000fe200000e0000 */
[----:B------:R-:W-:Y:S01]  /*4460*/  VOTEU.ALL UP1, P4 ;  /* 0x0000000000ff7886 */ /* 0x000fe20002020000 */
[----:B------:R-:W-:Y:S01]  /*4470*/  @!P4 R2UR UR9, R8 ;  /* 0x000000000809c2ca */ /* 0x000fe200000e0000 */
[----:B-1----:R-:W-:Y:S01]  /*4480*/  @!P4 IMAD.MOV.U32 R0, RZ, RZ, 0x2000 ;  /* 0x00002000ff00c424 */ /* 0x002fe200078e00ff */
[----:B------:R-:W-:Y:S01]  /*4490*/  UMOV UR10, 0x0 ;  /* 0x00000000000a7882 */ /* 0x000fe20000000000 */
[----:B------:R-:W-:Y:S01]  /*44a0*/  UMOV UR11, 0x10000000 ;  /* 0x10000000000b7882 */ /* 0x000fe20000000000 */
[----:B------:R-:W-:Y:S01]  /*44b0*/  @!UP1 UIADD3 UR32, UPT, UPT, UR7, 0x200, URZ ;  /* 0x0000020007209890 */ /* 0x000fe2000fffe0ff */
[----:B------:R-:W-:Y:S06]  /*44c0*/  VOTEU.ALL UP1, P4 ;  /* 0x0000000000ff7886 */ /* 0x000fec0002020000 */
[----:B------:R-:W-:Y:S01]  /*44d0*/  IMAD.U32 R9, RZ, RZ, UR8 ;  /* 0x00000008ff097e24 */ /* 0x000fe2000f8e00ff */
[----:B------:R-:W-:Y:S01]  /*44e0*/  UPRMT UR8, UR37, 0x654, UR33 ;  /* 0x0000065425087896 */ /* 0x000fe20008000021 */
[----:B------:R-:W-:Y:S03]  /*44f0*/  IMAD.U32 R8, RZ, RZ, UR9 ;  /* 0x00000009ff087e24 */ /* 0x000fe6000f8e00ff */
[----:B------:R-:W-:Y:S02]  /*4500*/  @!P4 R2UR UR15, R9 ;  /* 0x00000000090fc2ca */ /* 0x000fe400000e0000 */
[----:B------:R-:W-:Y:S02]  /*4510*/  @!P4 R2UR UR14, R8 ;  /* 0x00000000080ec2ca */ /* 0x000fe400000e0000 */
[----:B------:R-:W-:Y:S05]  /*4520*/  @!P4 IADD3 R8, P0, PT, R30, 0x580, RZ ;  /* 0x000005801e08c810 */ /* 0x000fea0007f1e0ff */
[----:B------:R-:W-:Y:S06]  /*4530*/  @!P4 IMAD.X R2, RZ, RZ, R31, P0 ;  /* 0x000000ffff02c224 */ /* 0x000fec00000e061f */
[----:B------:R1:W-:Y:S01]  /*4540*/  @!UP1 UTMALDG.3D [UR32], [UR14], desc[UR10] ;  /* 0x00000a200e0095b4 */ /* 0x0003e20008011000 */
[----:B------:R1:W-:Y:S01]  /*4550*/  @!P4 SYNCS.ARRIVE.TRANS64.RED.A0TR RZ, [UR7+0x60], R0 ;  /* 0x00006000ffffc9a7 */ /* 0x0003e20008300407 */
[----:B------:R-:W-:Y:S01]  /*4560*/  SYNCS.ARRIVE.TRANS64.RED.A1T0 RZ, [UR8], RZ ;  /* 0x000000ffffff79a7 */ /* 0x000fe20008100408 */
[----:B------:R-:W2:Y:S02]  /*4570*/  SYNCS.PHASECHK.TRANS64.TRYWAIT P2, [UR7+0x88], R14 ;  /* 0x0000880eff0075a7 */ /* 0x000ea40008041107 */
[----:B-12---:R-:W-:Y:S05]  /*4580*/  @!P2 BRA `(.L_x_77) ;  /* 0x000000500080a947 */ /* 0x006fea0003800000 */
.L_x_169:
[----:B------:R-:W-:Y:S01]  /*4590*/  @!P4 R2UR UR8, R2 ;  /* 0x000000000208c2ca */ /* 0x000fe200000e0000 */
[----:B------:R-:W-:Y:S01]  /*45a0*/  VOTEU.ALL UP1, P4 ;  /* 0x0000000000ff7886 */ /* 0x000fe20002020000 */
[----:B------:R-:W-:Y:S01]  /*45b0*/  @!P4 R2UR UR9, R8 ;  /* 0x000000000809c2ca */ /* 0x000fe200000e0000 */
[----:B-1----:R-:W-:Y:S01]  /*45c0*/  @!P4 IMAD.MOV.U32 R0, RZ, RZ, 0x2000 ;  /* 0x00002000ff00c424 */ /* 0x002fe200078e00ff */
[----:B------:R-:W-:Y:S01]  /*45d0*/  UMOV UR10, 0x0 ;  /* 0x00000000000a7882 */ /* 0x000fe20000000000 */
[----:B------:R-:W-:Y:S01]  /*45e0*/  UMOV UR11, 0x10000000 ;  /* 0x10000000000b7882 */ /* 0x000fe20000000000 */
[----:B------:R-:W-:Y:S02]  /*45f0*/  @!UP1 UIADD3 UR26, UPT, UPT, UR34, 0x20, URZ ;  /* 0x00000020221a9890 */ /* 0x000fe4000fffe0ff */
[----:B------:R-:W-:Y:S01]  /*4600*/  @!UP1 UIADD3 UR24, UPT, UPT, UR7, 0x2200, URZ ;  /* 0x0000220007189890 */ /* 0x000fe2000fffe0ff */
[----:B------:R-:W-:Y:S01]  /*4610*/  VOTEU.ALL UP1, P4 ;  /* 0x0000000000ff7886 */ /* 0x000fe20002020000 */
[----:B------:R-:W-:Y:S01]  /*4620*/  UMOV UR27, UR35 ;  /* 0x00000023001b7c82 */ /* 0x000fe20008000000 */
[----:B------:R-:W-:Y:S02]  /*4630*/  UMOV UR28, UR36 ;  /* 0x00000024001c7c82 */ /* 0x000fe40008000000 */
        /* <DEDUP_REMOVED lines=12> */
.L_x_171:
[----:B------:R-:W2:Y:S01]  /*4700*/  LDC.64 R12, c[0x0][0xb18] ;  /* 0x0002c600ff0c7b82 */ /* 0x000ea20000000a00 */
[----:B------:R-:W-:Y:S01]  /*4710*/  @!P4 R2UR UR8, R2 ;  /* 0x000000000208c2ca */ /* 0x000fe200000e0000 */
[----:B------:R-:W-:Y:S01]  /*4720*/  VOTEU.ALL UP1, P4 ;  /* 0x0000000000ff7886 */ /* 0x000fe20002020000 */
[----:B------:R-:W-:Y:S01]  /*4730*/  @!P4 R2UR UR9, R8 ;  /* 0x000000000809c2ca */ /* 0x000fe200000e0000 */
[----:B-1----:R-:W-:Y:S01]  /*4740*/  @!P4 IMAD.MOV.U32 R0, RZ, RZ, 0x2000 ;  /* 0x00002000ff00c424 */ /* 0x002fe200078e00ff */
[----:B------:R-:W-:Y:S03]  /*4750*/  UMOV UR10, 0x0 ;  /* 0x00000000000a7882 */ /* 0x000fe60000000000 */
[----:B------:R-:W1:Y:S01]  /*4760*/  @!P1 LDC R2, c[0x0][0xb0c] ;  /* 0x0002c300ff029b82 */ /* 0x000e620000000800 */
[----:B------:R-:W-:Y:S01]  /*4770*/  @!UP1 UIADD3 UR18, UPT, UPT, UR34, 0x40, URZ ;  /* 0x0000004022129890 */ /* 0x000fe2000fffe0ff */
[----:B------:R-:W-:Y:S01]  /*4780*/  @P3 SHF.R.U32.HI R26, RZ, 0x10, R21 ;  /* 0x00000010ff1a3819 */ /* 0x000fe20000011615 */
[----:B------:R-:W-:Y:S01]  /*4790*/  @!UP1 UIADD3 UR16, UPT, UPT, UR7, 0x4200, URZ ;  /* 0x0000420007109890 */ /* 0x000fe2000fffe0ff */
[----:B------:R-:W-:Y:S01]  /*47a0*/  VIADD R28, R28, 0x1 ;  /* 0x000000011c1c7836 */ /* 0x000fe20000000000 */
[----:B------:R-:W-:Y:S01]  /*47b0*/  VOTEU.ALL UP1, P4 ;  /* 0x0000000000ff7886 */ /* 0x000fe20002020000 */
[----:B------:R-:W-:Y:S01]  /*47c0*/  UMOV UR11, 0x10000000 ;  /* 0x10000000000b7882 */ /* 0x000fe20000000000 */
[----:B------:R-:W-:Y:S01]  /*47d0*/  UMOV UR19, UR35 ;  /* 0x0000002300137c82 */ /* 0x000fe20008000000 */
[----:B------:R-:W-:Y:S01]  /*47e0*/  IMAD.U32 R9, RZ, RZ, UR8 ;  /* 0x00000008ff097e24 */ /* 0x000fe2000f8e00ff */
[----:B------:R-:W-:Y:S01]  /*47f0*/  UMOV UR20, UR36 ;  /* 0x0000002400147c82 */ /* 0x000fe20008000000 */
[----:B------:R-:W-:Y:S01]  /*4800*/  IMAD.U32 R8, RZ, RZ, UR9 ;  /* 0x00000009ff087e24 */ /* 0x000fe2000f8e00ff */
[----:B------:R-:W-:Y:S02]  /*4810*/  UPRMT UR8, UR37, 0x654, UR17 ;  /* 0x0000065425087896 */ /* 0x000fe40008000011 */
[----:B------:R-:W-:Y:S02]  /*4820*/  @!P4 R2UR UR15, R9 ;  /* 0x00000000090fc2ca */ /* 0x000fe400000e0000 */
[----:B------:R-:W-:Y:S02]  /*4830*/  @!P4 R2UR UR14, R8 ;  /* 0x00000000080ec2ca */ /* 0x000fe400000e0000 */
[----:B------:R-:W3:Y:S11]  /*4840*/  LDC.64 R8, c[0x0][0xb10] ;  /* 0x0002c400ff087b82 */ /* 0x000ef60000000a00 */
[----:B------:R1:W-:Y:S01]  /*4850*/  @!UP1 UTMALDG.3D [UR16], [UR14], desc[UR10] ;  /* 0x00000a100e0095b4 */ /* 0x0003e20008011000 */
[----:B------:R5:W-:Y:S01]  /*4860*/  @!P4 SYNCS.ARRIVE.TRANS64.RED.A0TR RZ, [UR7+0x70], R0 ;  /* 0x00007000ffffc9a7 */ /* 0x000be20008300407 */
[C---:B---3--:R-:W-:Y:S01]  /*4870*/  @!P1 IMAD.HI.U32 R8, R11.reuse, R8, RZ ;  /* 0x000000080b089227 */ /* 0x048fe200078e00ff */
[----:B--2---:R-:W-:Y:S02]  /*4880*/  @!P1 ISETP.NE.AND P0, PT, R12, 0x1, PT ;  /* 0x000000010c00980c */ /* 0x004fe40003f05270 */
[----:B-1----:R-:W-:Y:S01]  /*4890*/  @!P1 ISETP.NE.AND P2, PT, R2, 0x1, PT ;  /* 0x000000010200980c */ /* 0x002fe20003f45270 */
[----:B------:R-:W-:Y:S01]  /*48a0*/  SYNCS.ARRIVE.TRANS64.RED.A1T0 RZ, [UR8], RZ ;  /* 0x000000ffffff79a7 */ /* 0x000fe20008100408 */
[C---:B------:R-:W-:Y:S01]  /*48b0*/  @!P1 IMAD.HI.U32 R13, R10.reuse, R13, RZ ;  /* 0x0000000d0a0d9227 */ /* 0x040fe200078e00ff */
[----:B------:R-:W-:Y:S04]  /*48c0*/  @!P1 SHF.R.U32.HI R8, RZ, R9, R8 ;  /* 0x00000009ff089219 */ /* 0x000fe80000011608 */
[----:B------:R-:W-:Y:S01]  /*48d0*/  @!P1 SEL R8, R11, R8, !P2 ;  /* 0x000000080b089207 */ /* 0x000fe20005000000 */
[----:B------:R-:W1:Y:S01]  /*48e0*/  SYNCS.PHASECHK.TRANS64.TRYWAIT P5, [UR7+0x98], R14 ;  /* 0x0000980eff0075a7 */ /* 0x000e6200080a1107 */
[----:B-----5:R-:W2:Y:S02]  /*48f0*/  @!P1 LDC R0, c[0x0][0xb20] ;  /* 0x0002c800ff009b82 */ /* 0x020ea40000000800 */
[----:B--2---:R-:W-:Y:S04]  /*4900*/  @!P1 SHF.R.U32.HI R0, RZ, R0, R13 ;  /* 0x00000000ff009219 */ /* 0x004fe8000001160d */
[----:B------:R-:W-:Y:S05]  /*4910*/  @!P1 SEL R9, R10, R0, !P0 ;  /* 0x000000000a099207 */ /* 0x000fea0004000000 */
[----:B------:R-:W-:Y:S02]  /*4920*/  @!P1 IMAD.IADD R0, R9, 0x1, -R8 ;  /* 0x0000000109009824 */ /* 0x000fe400078e0a08 */
[----:B------:R-:W-:Y:S02]  /*4930*/  @!P1 IMAD.IADD R8, R8, 0x1, -R9 ;  /* 0x0000000108089824 */ /* 0x000fe400078e0a09 */
[----:B------:R-:W-:Y:S02]  /*4940*/  @!P1 IMAD R11, R0, R2, R11 ;  /* 0x00000002000b9224 */ /* 0x000fe400078e020b */
[----:B------:R-:W-:Y:S01]  /*4950*/  @!P1 IMAD R10, R8, R12, R10 ;  /* 0x0000000c080a9224 */ /* 0x000fe200078e020a */
[----:B-1----:R-:W-:Y:S06]  /*4960*/  @!P5 BRA `(.L_x_79) ;  /* 0x0000004c00b8d947 */ /* 0x002fec0003800000 */
.L_x_173:
[----:B------:R-:W-:Y:S01]  /*4970*/  @!P4 IADD3 R2, P0, PT, R30, 0x580, RZ ;  /* 0x000005801e02c810 */ /* 0x000fe20007f1e0ff */
[----:B------:R-:W-:Y:S01]  /*4980*/  VOTEU.ALL UP1, P4 ;  /* 0x0000000000ff7886 */ /* 0x000fe20002020000 */
[----:B------:R-:W-:Y:S01]  /*4990*/  UMOV UR18, 0x0 ;  /* 0x0000000000127882 */ /* 0x000fe20000000000 */
[----:B------:R-:W-:Y:S01]  /*49a0*/  UMOV UR19, 0x10000000 ;  /* 0x1000000000137882 */ /* 0x000fe20000000000 */
[----:B------:R-:W-:Y:S01]  /*49b0*/  @!P4 R2UR UR9, R2 ;  /* 0x000000000209c2ca */ /* 0x000fe200000e0000 */
[----:B-1----:R-:W-:Y:S01]  /*49c0*/  @!P4 IMAD.X R0, RZ, RZ, R31, P0 ;  /* 0x000000ffff00c224 */ /* 0x002fe200000e061f */
[----:B------:R-:W-:Y:S01]  /*49d0*/  @!UP1 UIADD3 UR10, UPT, UPT, UR34, 0x60, URZ ;  /* 0x00000060220a9890 */ /* 0x000fe2000fffe0ff */
[----:B------:R-:W-:Y:S01]  /*49e0*/  ISETP.NE.AND P0, PT, R28, 0x2, PT ;  /* 0x000000021c00780c */ /* 0x000fe20003f05270 */
[----:B------:R-:W-:Y:S01]  /*49f0*/  UMOV UR11, UR35 ;  /* 0x00000023000b7c82 */ /* 0x000fe20008000000 */
[----:B------:R-:W-:Y:S01]  /*4a00*/  UMOV UR12, UR36 ;  /* 0x00000024000c7c82 */ /* 0x000fe20008000000 */
[----:B------:R-:W-:Y:S01]  /*4a10*/  @!P4 R2UR UR8, R0 ;  /* 0x000000000008c2ca */ /* 0x000fe200000e0000 */
[----:B------:R-:W-:Y:S01]  /*4a20*/  IMAD.IADD R14, R10, 0x1, R86 ;  /* 0x000000010a0e7824 */ /* 0x000fe200078e0256 */
[----:B------:R-:W-:Y:S01]  /*4a30*/  @P3 R2UR UR36, R26 ;  /* 0x000000001a2432ca */ /* 0x000fe200000e0000 */
[----:B------:R-:W-:Y:S01]  /*4a40*/  IMAD.IADD R15, R11, 0x1, R87 ;  /* 0x000000010b0f7824 */ /* 0x000fe200078e0257 */
[----:B------:R-:W-:Y:S02]  /*4a50*/  SEL R0, RZ, 0x1, P0 ;  /* 0x00000001ff007807 */ /* 0x000fe40000000000 */
[----:B------:R-:W-:Y:S01]  /*4a60*/  LOP3.LUT R29, R29, 0x1, RZ, 0x3c, !PT ;  /* 0x000000011d1d7812 */ /* 0x000fe200078e3cff */
[----:B------:R-:W-:Y:S01]  /*4a70*/  IMAD.U32 R8, RZ, RZ, UR9 ;  /* 0x00000009ff087e24 */ /* 0x000fe2000f8e00ff */
[----:B------:R-:W-:Y:S01]  /*4a80*/  @!UP1 UIADD3 UR9, UPT, UPT, UR7, 0x78, URZ ;  /* 0x0000007807099890 */ /* 0x000fe2000fffe0ff */
[----:B------:R-:W-:Y:S02]  /*4a90*/  LOP3.LUT R27, R27, R0, RZ, 0x3c, !PT ;  /* 0x000000001b1b7212 */ /* 0x000fe400078e3cff */
[----:B------:R-:W-:Y:S02]  /*4aa0*/  SEL R28, R28, RZ, P0 ;  /* 0x000000ff1c1c7207 */ /* 0x000fe40000000000 */
[----:B------:R-:W-:Y:S01]  /*4ab0*/  IMAD.U32 R9, RZ, RZ, UR8 ;  /* 0x00000008ff097e24 */ /* 0x000fe2000f8e00ff */
[----:B------:R-:W-:Y:S01]  /*4ac0*/  @!P4 R2UR UR14, R8 ;  /* 0x00000000080ec2ca */ /* 0x000fe200000e0000 */
[----:B------:R-:W-:Y:S01]  /*4ad0*/  @!UP1 UIADD3 UR8, UPT, UPT, UR7, 0x6200, URZ ;  /* 0x0000620007089890 */ /* 0x000fe2000fffe0ff */
[----:B------:R-:W-:Y:S02]  /*4ae0*/  VOTEU.ALL UP1, P4 ;  /* 0x0000000000ff7886 */ /* 0x000fe40002020000 */
[----:B------:R-:W-:Y:S11]  /*4af0*/  @!P4 R2UR UR15, R9 ;  /* 0x00000000090fc2ca */ /* 0x000ff600000e0000 */
[----:B------:R-:W-:Y:S02]  /*4b00*/  @!UPT UIADD3 URZ, UPT, UPT, URZ, URZ, URZ ;  /* 0x000000fffffff290 */ /* 0x000fe4000fffe0ff */
[----:B------:R2:W-:Y:S01]  /*4b10*/  @!UP1 UTMALDG.3D [UR8], [UR14], desc[UR18] ;  /* 0x000012080e0095b4 */ /* 0x0005e20008011000 */
[----:B------:R2:W-:Y:S01]  /*4b20*/  @!P4 SYNCS.ARRIVE.TRANS64.RED.A0TR RZ, [UR7+0x78], R25 ;  /* 0x00007819ffffc9a7 */ /* 0x0005e20008300407 */
[----:B------:R-:W-:Y:S01]  /*4b30*/  UPLOP3.LUT UP1, UPT, UPT, UPT, UPT, 0x80, 0x8 ;  /* 0x000000000008789c */ /* 0x000fe20003f2f070 */
[----:B------:R-:W-:Y:S01]  /*4b40*/  SYNCS.ARRIVE.TRANS64.RED.A1T0 RZ, [UR13], RZ ;  /* 0x000000ffffff79a7 */ /* 0x000fe2000810040d */
[----:B------:R-:W-:Y:S09]  /*4b50*/  @P3 BRA `(.L_x_80) ;  /* 0xfffffff000a03947 */ /* 0x000ff2000383ffff */
[----:B------:R-:W-:-:S04]  /*4b60*/  SHF.L.U32 R2, R29, 0x1f, RZ ;  /* 0x0000001f1d027819 */ /* 0x000fc800000006ff */
[----:B------:R-:W1:Y:S02]  /*4b70*/  SYNCS.PHASECHK.TRANS64.TRYWAIT P0, [UR7+0x80], R2 ;  /* 0x00008002ff0075a7 */ /* 0x000e640008001107 */
[----:B-1----:R-:W-:Y:S05]  /*4b80*/  @!P0 BRA `(.L_x_81) ;  /* 0x0000004c00488947 */ /* 0x002fea0003800000 */
.L_x_175:
[----:B------:R-:W3:Y:S02]  /*4b90*/  SYNCS.PHASECHK.TRANS64.TRYWAIT P0, [UR7+0x88], R2 ;  /* 0x00008802ff0075a7 */ /* 0x000ee40008001107 */
[----:B---3--:R-:W-:Y:S05]  /*4ba0*/  @!P0 BRA `(.L_x_82) ;  /* 0x0000004c00588947 */ /* 0x008fea0003800000 */
.L_x_177:
[----:B------:R-:W3:Y:S02]  /*4bb0*/  SYNCS.PHASECHK.TRANS64.TRYWAIT P0, [UR7+0x90], R2 ;  /* 0x00009002ff0075a7 */ /* 0x000ee40008001107 */
[----:B---3--:R-:W-:Y:S05]  /*4bc0*/  @!P0 BRA `(.L_x_83) ;  /* 0x0000004c00688947 */ /* 0x008fea0003800000 */
.L_x_179:
[----:B-1----:R-:W-:-:S07]  /*4bd0*/  MOV R0, UR7 ;  /* 0x0000000700007c02 */ /* 0x002fce0008000f00 */
.L_x_84:
[----:B-1----:R-:W-:-:S04]  /*4be0*/  SHF.L.U32 R2, R29, 0x1f, RZ ;  /* 0x0000001f1d027819 */ /* 0x002fc800000006ff */
[----:B------:R1:W3:Y:S03]  /*4bf0*/  SYNCS.PHASECHK.TRANS64.TRYWAIT P0, [R0+URZ+0x98], R2 ;  /* 0x00009802000075a7 */ /* 0x0002e600080011ff */
[----:B---3--:R-:W-:Y:S05]  /*4c00*/  @!P0 NANOSLEEP.SYNCS 0x989680 ;  /* 0x009896800000895d */ /* 0x008fea0003900000 */
[----:B------:R-:W3:Y:S02]  /*4c10*/  @!P0 SYNCS.PHASECHK.TRANS64 P0, [R0+URZ+0x98], R2 ;  /* 0x00009802000085a7 */ /* 0x000ee400080010ff */
[----:B--23--:R-:W-:Y:S05]  /*4c20*/  @P0 EXIT ;  /* 0x000000000000094d */ /* 0x00cfea0003800000 */
[----:B------:R-:W-:Y:S05]  /*4c30*/  BRA `(.L_x_84) ;  /* 0xfffffffc00e87947 */ /* 0x000fea000383ffff */
.L_x_69:
[----:B------:R-:W-:-:S06]  /*4c40*/  UISETP.GE.AND UP1, UPT, UR8, 0x4, UPT ;  /* 0x000000040800788c */ /* 0x000fcc000bf26270 */
[----:B------:R-:W-:-:S13]  /*4c50*/  PLOP3.LUT P0, PT, PT, PT, UP1, 0x80, 0x8 ;  /* 0x000000000008781c */ /* 0x000fda0003f0f018 */
[----:B------:R-:W-:Y:S05]  /*4c60*/  @!P0 EXIT ;  /* 0x000000000000894d */ /* 0x000fea0003800000 */
[----:B------:R-:W-:Y:S01]  /*4c70*/  BAR.SYNC.DEFER_BLOCKING 0x6, 0xa0 ;  /* 0x0182800000007b1d */ /* 0x000fe20000010000 */
[C---:B------:R-:W-:Y:S01]  /*4c80*/  IMAD.SHL.U32 R2, R101.reuse, 0x20, RZ ;  /* 0x0000002065027824 */ /* 0x040fe200078e00ff */
[C---:B------:R-:W-:Y:S01]  /*4c90*/  SHF.L.U32 R46, R101.reuse, 0x10, RZ ;  /* 0x00000010652e7819 */ /* 0x040fe200000006ff */
[C---:B------:R-:W-:Y:S01]  /*4ca0*/  IMAD.SHL.U32 R100, R101.reuse, 0x4, RZ ;  /* 0x0000000465647824 */ /* 0x040fe200078e00ff */
[C---:B------:R-:W-:Y:S01]  /*4cb0*/  LOP3.LUT R102, R101.reuse, 0x60, RZ, 0xc0, !PT ;  /* 0x0000006065667812 */ /* 0x040fe200078ec0ff */
[----:B------:R-:W-:Y:S01]  /*4cc0*/  HFMA2 R97, -RZ, RZ, 0, 5.9604644775390625e-08 ;  /* 0x00000001ff617431 */ /* 0x000fe200000001ff */
[----:B------:R-:W-:Y:S02]  /*4cd0*/  UMOV UR48, 0x400 ;  /* 0x0000040000307882 */ /* 0x000fe40000000000 */
[----:B------:R-:W1:Y:S01]  /*4ce0*/  LDC R91, c[0x0][0x370] ;  /* 0x0000dc00ff5b7b82 */ /* 0x000e620000000800 */
[----:B------:R-:W-:Y:S01]  /*4cf0*/  ULEA UR48, UR37, UR48, 0x18 ;  /* 0x0000003025307291 */ /* 0x000fe2000f8ec0ff */
[----:B------:R-:W-:Y:S01]  /*4d00*/  LOP3.LUT R3, R2, 0xc0, RZ, 0xc0, !PT ;  /* 0x000000c002037812 */ /* 0x000fe200078ec0ff */
[----:B------:R-:W-:Y:S01]  /*4d10*/  HFMA2 R95, -RZ, RZ, 0, 0 ;  /* 0x00000000ff5f7431 */ /* 0x000fe200000001ff */
[----:B------:R-:W-:Y:S01]  /*4d20*/  LOP3.LUT R99, R101, 0x2, RZ, 0xc0, !PT ;  /* 0x0000000265637812 */ /* 0x000fe200078ec0ff */
[----:B------:R-:W-:Y:S01]  /*4d30*/  UIADD3 UR4, UPT, UPT, UR48, 0x200, URZ ;  /* 0x0000020030047890 */ /* 0x000fe2000fffe0ff */
[----:B------:R-:W-:Y:S01]  /*4d40*/  LOP3.LUT R100, R3, 0x18, R100, 0xf8, !PT ;  /* 0x0000001803647812 */ /* 0x000fe200078ef864 */
[----:B------:R-:W-:Y:S01]  /*4d50*/  IMAD.MOV.U32 R45, RZ, RZ, RZ ;  /* 0x000000ffff2d7224 */ /* 0x000fe200078e00ff */
[----:B------:R-:W2:Y:S01]  /*4d60*/  LDC R42, c[0x0][0xb0c] ;  /* 0x0002c300ff2a7b82 */ /* 0x000ea20000000800 */
[----:B------:R-:W-:Y:S01]  /*4d70*/  LOP3.LUT R46, R46, 0x600000, RZ, 0xc0, !PT ;  /* 0x006000002e2e7812 */ /* 0x000fe200078ec0ff */
[----:B------:R-:W-:Y:S01]  /*4d80*/  IMAD.MOV.U32 R105, RZ, RZ, RZ ;  /* 0x000000ffff697224 */ /* 0x000fe200078e00ff */
[----:B------:R-:W-:Y:S01]  /*4d90*/  LOP3.LUT R100, R100, 0xf20, R2, 0xf8, !PT ;  /* 0x00000f2064647812 */ /* 0x000fe200078ef802 */
[----:B------:R-:W-:Y:S01]  /*4da0*/  IMAD.U32 R93, RZ, RZ, UR4 ;  /* 0x00000004ff5d7e24 */ /* 0x000fe2000f8e00ff */
[----:B------:R-:W-:Y:S01]  /*4db0*/  LOP3.LUT R101, R101, 0x4, RZ, 0xc0, !PT ;  /* 0x0000000465657812 */ /* 0x000fe200078ec0ff */
[----:B------:R-:W4:Y:S01]  /*4dc0*/  LDCU.64 UR52, c[0x0][0x348] ;  /* 0x00006900ff3477ac */ /* 0x000f220008000a00 */
[----:B------:R-:W-:Y:S01]  /*4dd0*/  MOV R96, RZ ;  /* 0x000000ff00607202 */ /* 0x000fe20000000f00 */
[----:B------:R-:W1:Y:S01]  /*4de0*/  LDC R89, c[0x0][0xb20] ;  /* 0x0002c800ff597b82 */ /* 0x000e620000000800 */
[----:B------:R-:W3:Y:S01]  /*4df0*/  LDS R0, [UR48+0x160] ;  /* 0x00016030ff007984 */ /* 0x000ee20008000800 */
[----:B------:R-:W-:Y:S01]  /*4e00*/  IMAD R100, R100, 0x2, R93 ;  /* 0x0000000264647824 */ /* 0x000fe200078e025d */
[----:B------:R-:W1:Y:S03]  /*4e10*/  LDCU.64 UR38, c[0x0][0x888] ;  /* 0x00011100ff2677ac */ /* 0x000e660008000a00 */
[--C-:B------:R-:W-:Y:S01]  /*4e20*/  IMAD R99, R99, -0x10, R100.reuse ;  /* 0xfffffff063637824 */ /* 0x100fe200078e0264 */
[----:B------:R-:W1:Y:S01]  /*4e30*/  LDCU.64 UR44, c[0x0][0x890] ;  /* 0x00011200ff2c77ac */ /* 0x000e620008000a00 */
[----:B------:R-:W1:Y:S01]  /*4e40*/  LDC R41, c[0x0][0xb30] ;  /* 0x0002cc00ff297b82 */ /* 0x000e620000000800 */
[----:B------:R-:W-:Y:S01]  /*4e50*/  IMAD R98, R101, -0x10, R100 ;  /* 0xfffffff065627824 */ /* 0x000fe200078e0264 */
[----:B------:R-:W-:Y:S01]  /*4e60*/  UMOV UR49, URZ ;  /* 0x000000ff00317c82 */ /* 0x000fe20008000000 */
[----:B------:R-:W-:-:S05]  /*4e70*/  UMOV UR51, URZ ;  /* 0x000000ff00337c82 */ /* 0x000fca0008000000 */
[----:B------:R-:W1:Y:S08]  /*4e80*/  LDC.64 R84, c[0x0][0xb10] ;  /* 0x0002c400ff547b82 */ /* 0x000e700000000a00 */
[----:B------:R-:W1:Y:S08]  /*4e90*/  LDC.64 R38, c[0x0][0xb18] ;  /* 0x0002c600ff267b82 */ /* 0x000e700000000a00 */
[----:B------:R-:W1:Y:S08]  /*4ea0*/  LDC.64 R36, c[0x0][0xb28] ;  /* 0x0002ca00ff247b82 */ /* 0x000e700000000a00 */
[----:B------:R-:W1:Y:S01]  /*4eb0*/  LDC.64 R82, c[0x0][0x8b0] ;  /* 0x00022c00ff527b82 */ /* 0x000e620000000a00 */
[----:B---3--:R-:W-:-:S07]  /*4ec0*/  IMAD.IADD R46, R0, 0x1, R46 ;  /* 0x00000001002e7824 */ /* 0x008fce00078e022e */
[----:B------:R-:W3:Y:S08]  /*4ed0*/  LDC.64 R80, c[0x0][0x8a8] ;  /* 0x00022a00ff507b82 */ /* 0x000ef00000000a00 */
[----:B--2-4-:R-:W1:Y:S02]  /*4ee0*/  LDC R90, c[0x0][0x374] ;  /* 0x0000dd00ff5a7b82 */ /* 0x014e640000000800 */
.L_x_128:
[----:B------:R-:W-:Y:S02]  /*4ef0*/  LEA R0, R105, UR48, 0x3 ;  /* 0x0000003069007c11 */ /* 0x000fe4000f8e18ff */
[----:B------:R-:W-:Y:S02]  /*4f00*/  SHF.L.U32 R2, R95, 0x1f, RZ ;  /* 0x0000001f5f027819 */ /* 0x000fe400000006ff */
[----:B-1----:R-:W-:Y:S02]  /*4f10*/  LEA R16, R105, UR48, 0x4 ;  /* 0x0000003069107c11 */ /* 0x002fe4000f8e20ff */
[----:B------:R-:W2:Y:S02]  /*4f20*/  SYNCS.PHASECHK.TRANS64.TRYWAIT P0, [R0+URZ+0xb0], R2 ;  /* 0x0000b002000075a7 */ /* 0x000ea400080011ff */
[----:B--23--:R-:W-:Y:S05]  /*4f30*/  @!P0 BRA `(.L_x_85) ;  /* 0x0000004800a48947 */ /* 0x00cfea0003800000 */
.L_x_180:
[----:B------:R-:W4:Y:S01]  /*4f40*/  LDC.64 R10, c[0x0][0xb10] ;  /* 0x0002c400ff0a7b82 */ /* 0x000f220000000a00 */
[----:B------:R-:W3:Y:S01]  /*4f50*/  LDS.128 R16, [R16+0x140] ;  /* 0x0001400010107984 */ /* 0x000ee20000000c00 */
[----:B-1----:R-:W-:Y:S01]  /*4f60*/  ISETP.NE.AND P1, PT, R41, 0x1, PT ;  /* 0x000000012900780c */ /* 0x002fe20003f25270 */
[----:B--2---:R-:W-:Y:S01]  /*4f70*/  VIADD R0, R0, 0xc0 ;  /* 0x000000c000007836 */ /* 0x004fe20000000000 */
[----:B------:R-:W-:Y:S04]  /*4f80*/  ISETP.GE.AND P0, PT, R40, 0x1, PT ;  /* 0x000000012800780c */ /* 0x000fe80003f06270 */
[----:B------:R-:W1:Y:S01]  /*4f90*/  LDC.64 R8, c[0x0][0xb18] ;  /* 0x0002c600ff087b82 */ /* 0x000e620000000a00 */
[----:B------:R-:W-:Y:S01]  /*4fa0*/  PRMT R0, RZ, 0x654, R0 ;  /* 0x00000654ff007816 */ /* 0x000fe20000000000 */
[----:B------:R-:W-:Y:S01]  /*4fb0*/  @!PT LDS RZ, [RZ] ;  /* 0x00000000fffff984 */ /* 0x000fe20000000800 */
[----:B------:R-:W-:Y:S01]  /*4fc0*/  @!PT LDS RZ, [RZ] ;  /* 0x00000000fffff984 */ /* 0x000fe20000000800 */
[----:B------:R-:W-:Y:S01]  /*4fd0*/  @!PT LDS RZ, [RZ] ;  /* 0x00000000fffff984 */ /* 0x000fe20000000800 */
[----:B------:R-:W-:Y:S01]  /*4fe0*/  @!PT LDS RZ, [RZ] ;  /* 0x00000000fffff984 */ /* 0x000fe20000000800 */
[----:B------:R2:W-:Y:S06]  /*4ff0*/  MEMBAR.ALL.CTA ;  /* 0x0000000000007992 */ /* 0x0005ec0000008000 */
[----:B--2---:R-:W2:Y:S01]  /*5000*/  FENCE.VIEW.ASYNC.S ;  /* 0x00000000000073c6 */ /* 0x004ea20000000000 */
[----:B------:R-:W1:Y:S08]  /*5010*/  @!P1 LDC R12, c[0x0][0xb20] ;  /* 0x0002c800ff0c9b82 */ /* 0x000e700000000800 */
[----:B------:R-:W1:Y:S01]  /*5020*/  @!P1 LDC R7, c[0x0][0xb0c] ;  /* 0x0002c300ff079b82 */ /* 0x000e620000000800 */
[----:B--2---:R2:W-:Y:S01]  /*5030*/  SYNCS.ARRIVE.TRANS64.RED.A1T0 RZ, [R0+URZ], RZ ;  /* 0x000000ff00ff79a7 */ /* 0x0045e200081004ff */
[----:B---3--:R-:W-:Y:S04]  /*5040*/  LOP3.LUT P4, RZ, R18, 0x1, RZ, 0xc0, !PT ;  /* 0x0000000112ff7812 */ /* 0x008fe8000788c0ff */
[----:B------:R-:W-:Y:S09]  /*5050*/  P2R R103, PR, RZ, 0x10 ;  /* 0x00000010ff677803 */ /* 0x000ff20000000000 */
[----:B------:R-:W-:Y:S02]  /*5060*/  @P4 MOV R44, R16 ;  /* 0x00000010002c4202 */ /* 0x000fe40000000f00 */
[----:B------:R-:W-:Y:S01]  /*5070*/  @P4 LOP3.LUT R43, R17, 0xffff, RZ, 0xc0, !PT ;  /* 0x0000ffff112b4812 */ /* 0x000fe200078ec0ff */
[----:B--2-4-:R-:W-:Y:S06]  /*5080*/  @!P0 BRA `(.L_x_86) ;  /* 0x0000000000a48947 */ /* 0x014fec0003800000 */
[----:B------:R-:W-:Y:S01]  /*5090*/  IMAD.HI.U32 R0, R90, R39, RZ ;  /* 0x000000275a007227 */ /* 0x000fe200078e00ff */
[----:B------:R-:W-:Y:S02]  /*50a0*/  ISETP.NE.AND P0, PT, R38, 0x1, PT ;  /* 0x000000012600780c */ /* 0x000fe40003f05270 */
[----:B------:R-:W-:Y:S01]  /*50b0*/  ISETP.NE.AND P2, PT, R40, 0x1, PT ;  /* 0x000000012800780c */ /* 0x000fe20003f45270 */
[----:B------:R-:W-:Y:S01]  /*50c0*/  IMAD.HI.U32 R4, R91, R84, RZ ;  /* 0x000000545b047227 */ /* 0x000fe200078e00ff */
[----:B------:R-:W-:Y:S02]  /*50d0*/  SHF.R.U32.HI R0, RZ, R89, R0 ;  /* 0x00000059ff007219 */ /* 0x000fe40000011600 */
[----:B------:R-:W-:Y:S01]  /*50e0*/  ISETP.NE.AND P3, PT, R42, 0x1, PT ;  /* 0x000000012a00780c */ /* 0x000fe20003f65270 */
[----:B------:R-:W-:Y:S01]  /*50f0*/  IMAD.HI.U32 R6, R43, R39, RZ ;  /* 0x000000272b067227 */ /* 0x000fe200078e00ff */
[-C--:B------:R-:W-:Y:S02]  /*5100*/  SHF.R.U32.HI R4, RZ, R85.reuse, R4 ;  /* 0x00000055ff047219 */ /* 0x080fe40000011604 */
[----:B------:R-:W-:Y:S01]  /*5110*/  SEL R0, R90, R0, !P0 ;  /* 0x000000005a007207 */ /* 0x000fe20004000000 */
[----:B------:R-:W-:Y:S01]  /*5120*/  IMAD.HI.U32 R5, R44, R84, RZ ;  /* 0x000000542c057227 */ /* 0x000fe200078e00ff */
[----:B------:R-:W-:Y:S03]  /*5130*/  SEL R4, R91, R4, !P3 ;  /* 0x000000045b047207 */ /* 0x000fe60005800000 */
[-C--:B------:R-:W-:Y:S01]  /*5140*/  IMAD.HI.U32 R3, R0, R36.reuse, RZ ;  /* 0x0000002400037227 */ /* 0x080fe200078e00ff */
[----:B------:R-:W-:Y:S03]  /*5150*/  SHF.R.U32.HI R5, RZ, R85, R5 ;  /* 0x00000055ff057219 */ /* 0x000fe60000011605 */
[----:B------:R-:W-:Y:S01]  /*5160*/  IMAD.HI.U32 R2, R4, R36, RZ ;  /* 0x0000002404027227 */ /* 0x000fe200078e00ff */
[----:B------:R-:W-:Y:S02]  /*5170*/  @P2 SHF.R.U32.HI R0, RZ, R37, R3 ;  /* 0x00000025ff002219 */ /* 0x000fe40000011603 */
[----:B------:R-:W-:Y:S02]  /*5180*/  SHF.R.U32.HI R3, RZ, R89, R6 ;  /* 0x00000059ff037219 */ /* 0x000fe40000011606 */
[----:B------:R-:W-:Y:S01]  /*5190*/  @P2 SHF.R.U32.HI R4, RZ, R37, R2 ;  /* 0x00000025ff042219 */ /* 0x000fe20000011602 */
[----:B------:R-:W-:Y:S01]  /*51a0*/  IMAD R0, R40, R0, RZ ;  /* 0x0000000028007224 */ /* 0x000fe200078e02ff */
[----:B------:R-:W-:Y:S02]  /*51b0*/  SEL R3, R43, R3, !P0 ;  /* 0x000000032b037207 */ /* 0x000fe40004000000 */
[----:B------:R-:W-:Y:S01]  /*51c0*/  SEL R2, R44, R5, !P3 ;  /* 0x000000052c027207 */ /* 0x000fe20005800000 */
[----:B------:R-:W-:Y:S01]  /*51d0*/  IMAD R5, R40, R4, RZ ;  /* 0x0000000428057224 */ /* 0x000fe200078e02ff */
[C---:B------:R-:W-:Y:S01]  /*51e0*/  ISETP.GE.AND P0, PT, R3.reuse, R0, PT ;  /* 0x000000000300720c */ /* 0x040fe20003f06270 */
[C---:B------:R-:W-:Y:S03]  /*51f0*/  IMAD.HI.U32 R0, R3.reuse, R36, RZ ;  /* 0x0000002403007227 */ /* 0x040fe600078e00ff */
[C---:B------:R-:W-:Y:S02]  /*5200*/  ISETP.GE.OR P0, PT, R2.reuse, R5, P0 ;  /* 0x000000050200720c */ /* 0x040fe40000706670 */
[----:B------:R-:W-:Y:S04]  /*5210*/  SHF.R.U32.HI R0, RZ, R37, R0 ;  /* 0x00000025ff007219 */ /* 0x000fe80000011600 */
[C---:B------:R-:W-:Y:S05]  /*5220*/  SEL R6, R3.reuse, R0, !P2 ;  /* 0x0000000003067207 */ /* 0x040fea0005000000 */
        /* <DEDUP_REMOVED lines=14> */
[----:B------:R-:W-:Y:S07]  /*5310*/  IMAD R43, R3, R38, R43 ;  /* 0x00000026032b7224 */ /* 0x000fee00078e022b */
.L_x_86:
[----:B-1----:R-:W-:Y:S01]  /*5320*/  @!P1 ISETP.NE.AND P0, PT, R8, 0x1, PT ;  /* 0x000000010800980c */ /* 0x002fe20003f05270 */
[----:B------:R-:W-:Y:S01]  /*5330*/  @!P1 IMAD.HI.U32 R2, R43, R9, RZ ;  /* 0x000000092b029227 */ /* 0x000fe200078e00ff */
[----:B------:R-:W-:Y:S01]  /*5340*/  R2UR UR42, R15 ;  /* 0x000000000f2a72ca */ /* 0x000fe200000e0000 */
[----:B------:R-:W-:Y:S01]  /*5350*/  BSSY.RECONVERGENT B6, `(.L_x_87) ;  /* 0x0000031000067945 */ /* 0x000fe20003800200 */
[----:B------:R-:W-:Y:S01]  /*5360*/  R2UR UR41, R14 ;  /* 0x000000000e2972ca */ /* 0x000fe200000e0000 */
[C---:B------:R-:W-:Y:S01]  /*5370*/  @!P1 IMAD.HI.U32 R0, R44.reuse, R10, RZ ;  /* 0x0000000a2c009227 */ /* 0x040fe200078e00ff */
[----:B------:R-:W-:Y:S02]  /*5380*/  @!P1 SHF.R.U32.HI R2, RZ, R12, R2 ;  /* 0x0000000cff029219 */ /* 0x000fe40000011602 */
[----:B------:R-:W-:Y:S01]  /*5390*/  @!P1 ISETP.NE.AND P2, PT, R7, 0x1, PT ;  /* 0x000000010700980c */ /* 0x000fe20003f45270 */
[----:B------:R-:W-:Y:S01]  /*53a0*/  VIADD R105, R105, 0x1 ;  /* 0x0000000169697836 */ /* 0x000fe20000000000 */
[----:B------:R-:W-:Y:S02]  /*53b0*/  @!P1 SEL R2, R43, R2, !P0 ;  /* 0x000000022b029207 */ /* 0x000fe40004000000 */
[----:B------:R-:W-:Y:S02]  /*53c0*/  @!P1 SHF.R.U32.HI R0, RZ, R11, R0 ;  /* 0x0000000bff009219 */ /* 0x000fe40000011600 */
[----:B------:R-:W-:Y:S01]  /*53d0*/  LOP3.LUT P0, RZ, R93, 0x1b0, RZ, 0xc0, !PT ;  /* 0x000001b05dff7812 */ /* 0x000fe2000780c0ff */
[----:B------:R-:W-:Y:S01]  /*53e0*/  USHF.L.U32 UR42, UR42, 0x7, URZ ;  /* 0x000000072a2a7899 */ /* 0x000fe200080006ff */
[----:B------:R-:W-:Y:S01]  /*53f0*/  @!P1 SEL R3, R44, R0, !P2 ;  /* 0x000000002c039207 */ /* 0x000fe20005000000 */
[----:B------:R-:W-:Y:S01]  /*5400*/  USHF.L.U32 UR41, UR41, 0x7, URZ ;  /* 0x0000000729297899 */ /* 0x000fe200080006ff */
[----:B------:R-:W-:Y:S03]  /*5410*/  @P4 SHF.R.U32.HI R94, RZ, 0x10, R17 ;  /* 0x00000010ff5e4819 */ /* 0x000fe60000011611 */
[----:B------:R-:W-:Y:S02]  /*5420*/  @!P1 IMAD.IADD R0, R2, 0x1, -R3 ;  /* 0x0000000102009824 */ /* 0x000fe400078e0a03 */
[----:B------:R-:W-:Y:S02]  /*5430*/  @!P1 IMAD.IADD R2, R3, 0x1, -R2 ;  /* 0x0000000103029824 */ /* 0x000fe400078e0a02 */
[----:B------:R-:W-:Y:S02]  /*5440*/  @!P1 IMAD R44, R0, R7, R44 ;  /* 0x00000007002c9224 */ /* 0x000fe400078e022c */
[----:B------:R-:W-:Y:S01]  /*5450*/  @!P1 IMAD R43, R2, R8, R43 ;  /* 0x00000008022b9224 */ /* 0x000fe200078e022b */
[----:B------:R-:W-:Y:S06]  /*5460*/  @!P0 BRA `(.L_x_88) ;  /* 0x00000000007c8947 */ /* 0x000fec0003800000 */
[----:B------:R-:W1:Y:S01]  /*5470*/  LDCU.64 UR8, c[0x4][0x80] ;  /* 0x01001000ff0877ac */ /* 0x000e620008000a00 */
[----:B------:R-:W-:Y:S01]  /*5480*/  MOV R2, 0x0 ;  /* 0x0000000000027802 */ /* 0x000fe20000000f00 */
[----:B------:R-:W-:Y:S02]  /*5490*/  HFMA2 R12, -RZ, RZ, 0, 5.9604644775390625e-08 ;  /* 0x00000001ff0c7431 */ /* 0x000fe400000001ff */
[----:B------:R-:W-:Y:S01]  /*54a0*/  IMAD.MOV.U32 R8, RZ, RZ, 0x70 ;  /* 0x00000070ff087424 */ /* 0x000fe200078e00ff */
[----:B------:R2:W3:Y:S01]  /*54b0*/  LDC.64 R14, c[0x4][R2] ;  /* 0x01000000020e7b82 */ /* 0x0004e20000000a00 */
[----:B------:R-:W4:Y:S01]  /*54c0*/  LDCU.64 UR6, c[0x4][0x88] ;  /* 0x01001100ff0677ac */ /* 0x000f220008000a00 */
[----:B------:R-:W-:Y:S01]  /*54d0*/  IMAD.MOV.U32 R13, RZ, RZ, RZ ;  /* 0x000000ffff0d7224 */ /* 0x000fe200078e00ff */
[----:B------:R-:W2:Y:S01]  /*54e0*/  LDCU.64 UR4, c[0x4][0x8] ;  /* 0x01000100ff0477ac */ /* 0x000ea20008000a00 */
[----:B-1----:R-:W-:Y:S01]  /*54f0*/  MOV R5, UR9 ;  /* 0x0000000900057c02 */ /* 0x002fe20008000f00 */
[----:B------:R-:W-:Y:S01]  /*5500*/  IMAD.U32 R4, RZ, RZ, UR8 ;  /* 0x00000008ff047e24 */ /* 0x000fe2000f8e00ff */
[----:B----4-:R-:W-:Y:S01]  /*5510*/  MOV R7, UR7 ;  /* 0x0000000700077c02 */ /* 0x010fe20008000f00 */
[----:B------:R-:W-:Y:S01]  /*5520*/  IMAD.U32 R6, RZ, RZ, UR6 ;  /* 0x00000006ff067e24 */ /* 0x000fe2000f8e00ff */
[----:B--2---:R-:W-:Y:S01]  /*5530*/  MOV R11, UR5 ;  /* 0x00000005000b7c02 */ /* 0x004fe20008000f00 */
[----:B------:R-:W-:Y:S02]  /*5540*/  IMAD.U32 R10, RZ, RZ, UR4 ;  /* 0x00000004ff0a7e24 */ /* 0x000fe4000f8e00ff */
[----:B------:R-:W-:Y:S07]  /*5550*/  LEPC R20, `(.L_x_89) ;  /* 0x000000001014794e */ /* 0x000fee0000000000 */
[----:B---3-5:R-:W-:Y:S05]  /*5560*/  CALL.ABS.NOINC R14 ;  /* 0x000000000e007343 */ /* 0x028fea0003c00000 */
.L_x_89:
[----:B------:R-:W1:Y:S01]  /*5570*/  LDCU.64 UR8, c[0x4][0x80] ;  /* 0x01001000ff0877ac */ /* 0x000e620008000a00 */
[----:B------:R-:W2:Y:S01]  /*5580*/  LDC.64 R2, c[0x4][R2] ;  /* 0x0100000002027b82 */ /* 0x000ea20000000a00 */
[----:B------:R-:W-:Y:S02]  /*5590*/  HFMA2 R12, -RZ, RZ, 0, 5.9604644775390625e-08 ;  /* 0x00000001ff0c7431 */ /* 0x000fe400000001ff */
[----:B------:R-:W-:Y:S02]  /*55a0*/  IMAD.MOV.U32 R8, RZ, RZ, 0x70 ;  /* 0x00000070ff087424 */ /* 0x000fe400078e00ff */
[----:B------:R-:W-:Y:S01]  /*55b0*/  IMAD.MOV.U32 R13, RZ, RZ, RZ ;  /* 0x000000ffff0d7224 */ /* 0x000fe200078e00ff */
[----:B------:R-:W3:Y:S01]  /*55c0*/  LDCU.64 UR6, c[0x4][0x88] ;  /* 0x01001100ff0677ac */ /* 0x000ee20008000a00 */
[----:B------:R-:W4:Y:S01]  /*55d0*/  LDCU.64 UR4, c[0x4][0x8] ;  /* 0x01000100ff0477ac */ /* 0x000f220008000a00 */
[----:B-1----:R-:W-:Y:S02]  /*55e0*/  MOV R4, UR8 ;  /* 0x0000000800047c02 */ /* 0x002fe40008000f00 */
[----:B------:R-:W-:Y:S02]  /*55f0*/  MOV R5, UR9 ;  /* 0x0000000900057c02 */ /* 0x000fe40008000f00 */
[----:B---3--:R-:W-:Y:S01]  /*5600*/  MOV R7, UR7 ;  /* 0x0000000700077c02 */ /* 0x008fe20008000f00 */
[----:B------:R-:W-:Y:S01]  /*5610*/  IMAD.U32 R6, RZ, RZ, UR6 ;  /* 0x00000006ff067e24 */ /* 0x000fe2000f8e00ff */
[----:B----4-:R-:W-:Y:S01]  /*5620*/  MOV R11, UR5 ;  /* 0x00000005000b7c02 */ /* 0x010fe20008000f00 */
[----:B------:R-:W-:Y:S02]  /*5630*/  IMAD.U32 R10, RZ, RZ, UR4 ;  /* 0x00000004ff0a7e24 */ /* 0x000fe4000f8e00ff */
[----:B------:R-:W-:Y:S07]  /*5640*/  LEPC R20, `(.L_x_88) ;  /* 0x000000001014794e */ /* 0x000fee0000000000 */
[----:B--2---:R-:W-:Y:S05]  /*5650*/  CALL.ABS.NOINC R2 ;  /* 0x0000000002007343 */ /* 0x004fea0003c00000 */
.L_x_88:
[----:B------:R-:W-:Y:S05]  /*5660*/  BSYNC.RECONVERGENT B6 ;  /* 0x0000000000067941 */ /* 0x000fea0003800200 */
.L_x_87:
[----:B------:R-:W-:Y:S01]  /*5670*/  ISETP.NE.U32.AND P4, PT, R82, RZ, PT ;  /* 0x000000ff5200720c */ /* 0x000fe20003f85070 */
[----:B------:R-:W-:Y:S01]  /*5680*/  UISETP.NE.AND UP2, UPT, UR50, URZ, UPT ;  /* 0x000000ff3200728c */ /* 0x000fe2000bf45270 */
[----:B------:R-:W-:Y:S01]  /*5690*/  ISETP.NE.U32.AND P2, PT, RZ, UR38, PT ;  /* 0x00000026ff007c0c */ /* 0x000fe2000bf45070 */
[----:B------:R-:W-:Y:S01]  /*56a0*/  UISETP.NE.U32.AND UP1, UPT, UR44, URZ, UPT ;  /* 0x000000ff2c00728c */ /* 0x000fe2000bf25070 */
[----:B------:R-:W-:Y:S01]  /*56b0*/  ISETP.NE.AND.EX P4, PT, R83, RZ, PT, P4 ;  /* 0x000000ff5300720c */ /* 0x000fe20003f85340 */
[----:B------:R-:W-:Y:S01]  /*56c0*/  UPLOP3.LUT UP0, UPT, UPT, UPT, UPT, 0x40, 0x4 ;  /* 0x000000000004789c */ /* 0x000fe20003f0e870 */
[----:B------:R-:W-:Y:S01]  /*56d0*/  ISETP.NE.AND.EX P2, PT, RZ, UR39, PT, P2 ;  /* 0x00000027ff007c0c */ /* 0x000fe2000bf45320 */
[----:B------:R-:W-:Y:S01]  /*56e0*/  UISETP.NE.AND.EX UP1, UPT, UR45, URZ, UPT, UP1 ;  /* 0x000000ff2d00728c */ /* 0x000fe2000bf25310 */
[----:B------:R-:W-:Y:S04]  /*56f0*/  PLOP3.LUT P1, PT, PT, PT, UP2, 0x80, 0x8 ;  /* 0x000000000008781c */ /* 0x000fe80003f2f028 */
[----:B------:R-:W-:Y:S06]  /*5700*/  @UP2 UPLOP3.LUT UP0, UPT, UPT, UPT, UP1, 0x80, 0x8 ;  /* 0x000000000008289c */ /* 0x000fec0003f0f010 */
[----:B------:R-:W-:Y:S01]  /*5710*/  PLOP3.LUT P0, PT, PT, PT, UP0, 0x80, 0x8 ;  /* 0x000000000008781c */ /* 0x000fe20003f0f008 */
[----:B------:R-:W-:Y:S01]  /*5720*/  @!UPT UIADD3 URZ, UPT, UPT, URZ, URZ, URZ ;  /* 0x000000fffffff290 */ /* 0x000fe2000fffe0ff */
[----:B------:R-:W-:Y:S11]  /*5730*/  BRA.U !UP1, `(.L_x_90) ;  /* 0x0000000109387547 */ /* 0x000ff6000b800000 */
[----:B------:R-:W-:Y:S01]  /*5740*/  UISETP.NE.U32.AND UP0, UPT, UR38, URZ, UPT ;  /* 0x000000ff2600728c */ /* 0x000fe2000bf05070 */
[----:B------:R-:W-:Y:S02]  /*5750*/  HFMA2 R0, -RZ, RZ, 0, 5.9604644775390625e-08 ;  /* 0x00000001ff007431 */ /* 0x000fe400000001ff */
[----:B------:R-:W-:Y:S01]  /*5760*/  IMAD.MOV.U32 R88, RZ, RZ, 0x1 ;  /* 0x00000001ff587424 */ /* 0x000fe200078e00ff */
[----:B------:R-:W-:Y:S06]  /*5770*/  UISETP.NE.AND.EX UP0, UPT, UR39, URZ, UPT, UP0 ;  /* 0x000000ff2700728c */ /* 0x000fec000bf05300 */
[----:B------:R-:W-:Y:S05]  /*5780*/  PLOP3.LUT P3, PT, PT, PT, UP0, 0x80, 0x8 ;  /* 0x000000000008781c */ /* 0x000fea0003f6f008 */
[----:B------:R-:W1:Y:S01]  /*5790*/  @UP0 LDCU.64 UR6, c[0x0][0x888] ;  /* 0x00011100ff0607ac */ /* 0x000e620008000a00 */
[----:B------:R-:W-:Y:S07]  /*57a0*/  @UP0 UIMAD UR4, UR36, UR44, URZ ;  /* 0x0000002c240402a4 */ /* 0x000fee000f8e02ff */
[----:B------:R-:W-:Y:S01]  /*57b0*/  @!P3 PRMT R88, R0, 0x7610, R88 ;  /* 0x000076100058b816 */ /* 0x000fe20000000058 */
[----:B-1----:R-:W-:Y:S03]  /*57c0*/  @UP0 UIMAD.WIDE UR6, UR4, 0x4, UR6 ;  /* 0x00000004040608a5 */ /* 0x002fe6000f8e0206 */
[----:B------:R-:W1:Y:S03]  /*57d0*/  @!UP0 LDCU UR4, c[0x0][0x880] ;  /* 0x00011000ff0487ac */ /* 0x000e660008000800 */
[----:B------:R-:W-:Y:S01]  /*57e0*/  IMAD.U32 R2, RZ, RZ, UR6 ;  /* 0x00000006ff027e24 */ /* 0x000fe2000f8e00ff */
[----:B------:R-:W-:Y:S05]  /*57f0*/  MOV R3, UR7 ;  /* 0x0000000700037c02 */ /* 0x000fea0008000f00 */
[----:B-----5:R2:W5:Y:S02]  /*5800*/  @P3 LDG.E R49, desc[UR46][R2.64] ;  /* 0x0000002e02313981 */ /* 0x020564000c1e1900 */
[----:B-12---:R-:W-:Y:S02]  /*5810*/  @!P3 IMAD.U32 R49, RZ, RZ, UR4 ;  /* 0x00000004ff31be24 */ /* 0x006fe4000f8e00ff */
.L_x_90:
[----:B------:R-:W-:Y:S05]  /*5820*/  @!P4 BRA `(.L_x_91) ;  /* 0x000000000020c947 */ /* 0x000fea0003800000 */
[----:B------:R-:W-:Y:S04]  /*5830*/  ISETP.NE.U32.AND P3, PT, R80, RZ, PT ;  /* 0x000000ff5000720c */ /* 0x000fe80003f65070 */
[----:B------:R-:W-:Y:S11]  /*5840*/  ISETP.NE.AND.EX P3, PT, R81, RZ, PT, P3 ;  /* 0x000000ff5100720c */ /* 0x000ff60003f65330 */
[----:B------:R-:W-:Y:S02]  /*5850*/  @!UPT UIADD3 URZ, UPT, UPT, URZ, URZ, URZ ;  /* 0x000000fffffff290 */ /* 0x000fe4000fffe0ff */
[----:B------:R-:W1:Y:S01]  /*5860*/  @P3 LDC.64 R2, c[0x0][0x8a8] ;  /* 0x00022a00ff023b82 */ /* 0x000e620000000a00 */
[----:B------:R-:W-:Y:S04]  /*5870*/  @P3 IMAD R0, R82, UR36, RZ ;  /* 0x0000002452003c24 */ /* 0x000fe8000f8e02ff */
[----:B-1----:R-:W-:Y:S05]  /*5880*/  @P3 IMAD.WIDE R2, R0, 0x4, R2 ;  /* 0x0000000400023825 */ /* 0x002fea00078e0202 */
[----:B-----5:R1:W5:Y:S02]  /*5890*/  @P3 LDG.E R47, desc[UR46][R2.64] ;  /* 0x0000002e022f3981 */ /* 0x020364000c1e1900 */
[----:B-1----:R-:W2:Y:S02]  /*58a0*/  @!P3 LDC R47, c[0x0][0x8a0] ;  /* 0x00022800ff2fbb82 */ /* 0x002ea40000000800 */
.L_x_91:
[----:B-----5:R-:W-:Y:S01]  /*58b0*/  FSETP.NEU.AND P3, PT, R49, RZ, PT ;  /* 0x000000ff3100720b */ /* 0x020fe20003f6d000 */
[----:B------:R-:W-:Y:S01]  /*58c0*/  BSSY B1, `(.L_x_92) ;  /* 0x0000039000017945 */ /* 0x000fe20003800000 */
[----:B------:R-:W-:Y:S01]  /*58d0*/  SEL R3, RZ, 0xffffffff, P2 ;  /* 0xffffffffff037807 */ /* 0x000fe20001000000 */
[----:B------:R-:W-:Y:S01]  /*58e0*/  IMAD.MOV.U32 R66, RZ, RZ, 0x1 ;  /* 0x00000001ff427424 */ /* 0x000fe200078e00ff */
[----:B------:R-:W-:Y:S01]  /*58f0*/  @P1 LOP3.LUT P2, RZ, R88, 0xff, RZ, 0xc0, !PT ;  /* 0x000000ff58ff1812 */ /* 0x000fe2000784c0ff */
[----:B------:R-:W-:Y:S01]  /*5900*/  IMAD R48, R45, 0x80, R46 ;  /* 0x000000802d307824 */ /* 0x000fe200078e022e */
[----:B------:R-:W-:Y:S01]  /*5910*/  @P1 SEL R0, RZ, 0xffffffff, P3 ;  /* 0xffffffffff001807 */ /* 0x000fe20001800000 */
[----:B------:R-:W-:Y:S01]  /*5920*/  IMAD R106, R101, -0x10, R99 ;  /* 0xfffffff0656a7824 */ /* 0x000fe200078e0263 */
[----:B------:R-:W-:Y:S01]  /*5930*/  LOP3.LUT R97, R97, 0x1, RZ, 0x3c, !PT ;  /* 0x0000000161617812 */ /* 0x000fe200078e3cff */
[----:B------:R-:W-:Y:S01]  /*5940*/  IMAD.MOV.U32 R65, RZ, RZ, RZ ;  /* 0x000000ffff417224 */ /* 0x000fe200078e00ff */
[----:B------:R-:W-:Y:S02]  /*5950*/  @P0 SEL R0, R3, R0, !P2 ;  /* 0x0000000003000207 */ /* 0x000fe40005000000 */
[----:B------:R-:W-:Y:S02]  /*5960*/  CS2R R78, SRZ ;  /* 0x00000000004e7805 */ /* 0x000fe4000001ff00 */
[----:B------:R-:W-:Y:S02]  /*5970*/  LEA R64, R45, UR48, 0x3 ;  /* 0x000000302d407c11 */ /* 0x000fe4000f8e18ff */
[----:B------:R-:W-:Y:S02]  /*5980*/  CS2R R76, SRZ ;  /* 0x00000000004c7805 */ /* 0x000fe4000001ff00 */
[----:B------:R-:W-:Y:S02]  /*5990*/  @P1 LOP3.LUT R0, R0, 0x1, RZ, 0xc0, !PT ;  /* 0x0000000100001812 */ /* 0x000fe400078ec0ff */
[----:B------:R-:W-:Y:S02]  /*59a0*/  CS2R R70, SRZ ;  /* 0x0000000000467805 */ /* 0x000fe4000001ff00 */
[----:B------:R-:W-:Y:S02]  /*59b0*/  PLOP3.LUT P2, PT, PT, PT, UP1, 0x80, 0x8 ;  /* 0x000000000008781c */ /* 0x000fe40003f4f018 */
[----:B------:R-:W-:Y:S02]  /*59c0*/  CS2R R68, SRZ ;  /* 0x0000000000447805 */ /* 0x000fe4000001ff00 */
[----:B------:R-:W-:Y:S02]  /*59d0*/  ISETP.NE.U32.OR P5, PT, R0, 0x1, !P1 ;  /* 0x000000010000780c */ /* 0x000fe40004fa5470 */
[----:B------:R-:W-:Y:S02]  /*59e0*/  CS2R R62, SRZ ;  /* 0x00000000003e7805 */ /* 0x000fe4000001ff00 */
[----:B------:R-:W-:Y:S02]  /*59f0*/  LOP3.LUT P4, R104, R88, 0xff, RZ, 0xc0, !PT ;  /* 0x000000ff58687812 */ /* 0x000fe4000788c0ff */
[----:B------:R-:W-:Y:S02]  /*5a00*/  CS2R R60, SRZ ;  /* 0x00000000003c7805 */ /* 0x000fe4000001ff00 */
[----:B------:R-:W-:Y:S02]  /*5a10*/  SEL R2, RZ, 0xffffffff, P3 ;  /* 0xffffffffff027807 */ /* 0x000fe40001800000 */
[----:B------:R-:W-:Y:S02]  /*5a20*/  CS2R R58, SRZ ;  /* 0x00000000003a7805 */ /* 0x000fe4000001ff00 */
[----:B------:R-:W-:Y:S02]  /*5a30*/  P2R R107, PR, RZ, 0x20 ;  /* 0x00000020ff6b7803 */ /* 0x000fe40000000000 */
[----:B------:R-:W-:Y:S02]  /*5a40*/  CS2R R56, SRZ ;  /* 0x0000000000387805 */ /* 0x000fe4000001ff00 */
[----:B------:R-:W-:Y:S02]  /*5a50*/  @P2 SEL R2, R3, R2, !P4 ;  /* 0x0000000203022207 */ /* 0x000fe40006000000 */
[----:B------:R-:W-:Y:S02]  /*5a60*/  @P5 SHF.L.U32 R0, R97, 0x1f, RZ ;  /* 0x0000001f61005819 */ /* 0x000fe400000006ff */
[----:B------:R-:W-:Y:S02]  /*5a70*/  LOP3.LUT R2, R2, 0x1, RZ, 0xc0, !PT ;  /* 0x0000000102027812 */ /* 0x000fe400078ec0ff */
[----:B------:R1:W3:Y:S02]  /*5a80*/  @P5 SYNCS.PHASECHK.TRANS64.TRYWAIT P1, [UR48+0x60], R0 ;  /* 0x00006000ff0055a7 */ /* 0x0002e40008021130 */
[----:B------:R-:W-:Y:S04]  /*5a90*/  ISETP.NE.U32.AND P2, PT, R2, 0x1, PT ;  /* 0x000000010200780c */ /* 0x000fe80003f45070 */
[----:B------:R-:W-:Y:S02]  /*5aa0*/  P2R R67, PR, RZ, 0x4 ;  /* 0x00000004ff437803 */ /* 0x000fe40000000000 */
[----:B-1----:R-:W-:Y:S04]  /*5ab0*/  SHF.L.U32 R0, R96, 0x1f, RZ ;  /* 0x0000001f60007819 */ /* 0x002fe800000006ff */
[----:B------:R1:W4:Y:S01]  /*5ac0*/  SYNCS.PHASECHK.TRANS64.TRYWAIT P0, [R64+URZ+0xd0], R0 ;  /* 0x0000d000400075a7 */ /* 0x00032200080011ff */
[----:B---3--:R-:W-:Y:S01]  /*5ad0*/  @P5 SEL R66, RZ, 0x1, !P1 ;  /* 0x00000001ff425807 */ /* 0x008fe20004800000 */
[----:B-1----:R-:W-:Y:S06]  /*5ae0*/  @!P5 BRA `(.L_x_93) ;  /* 0x000000000058d947 */ /* 0x002fec0003800000 */
[----:B------:R-:W-:Y:S01]  /*5af0*/  IMAD.MOV.U32 R79, RZ, RZ, RZ ;  /* 0x000000ffff4f7224 */ /* 0x000fe200078e00ff */
[----:B------:R-:W-:Y:S01]  /*5b00*/  ISETP.NE.AND P1, PT, R66, RZ, PT ;  /* 0x000000ff4200720c */ /* 0x000fe20003f25270 */
[----:B------:R-:W-:Y:S01]  /*5b10*/  BSSY B0, `(.L_x_94) ;  /* 0x000000c000007945 */ /* 0x000fe20003800000 */
[----:B------:R-:W-:Y:S02]  /*5b20*/  CS2R R58, SRZ ;  /* 0x00000000003a7805 */ /* 0x000fe4000001ff00 */
[----:B------:R-:W-:Y:S02]  /*5b30*/  CS2R R56, SRZ ;  /* 0x0000000000387805 */ /* 0x000fe4000001ff00 */
[----:B------:R-:W-:Y:S02]  /*5b40*/  CS2R R62, SRZ ;  /* 0x00000000003e7805 */ /* 0x000fe4000001ff00 */
[----:B------:R-:W-:Y:S02]  /*5b50*/  CS2R R60, SRZ ;  /* 0x00000000003c7805 */ /* 0x000fe4000001ff00 */
[----:B------:R-:W-:Y:S02]  /*5b60*/  CS2R R70, SRZ ;  /* 0x0000000000467805 */ /* 0x000fe4000001ff00 */
[----:B------:R-:W-:Y:S02]  /*5b70*/  CS2R R68, SRZ ;  /* 0x0000000000447805 */ /* 0x000fe4000001ff00 */
[----:B------:R-:W-:Y:S01]  /*5b80*/  CS2R R76, SRZ ;  /* 0x00000000004c7805 */ /* 0x000fe2000001ff00 */
[----:B------:R-:W-:Y:S06]  /*5b90*/  @P1 BRA `(.L_x_95) ;  /* 0x00000000000c1947 */ /* 0x000fec0003800000 */
[----:B------:R-:W-:Y:S04]  /*5ba0*/  SHF.L.U32 R3, R97, 0x1f, RZ ;  /* 0x0000001f61037819 */ /* 0x000fe800000006ff */
[----:B------:R-:W1:Y:S02]  /*5bb0*/  SYNCS.PHASECHK.TRANS64.TRYWAIT P1, [UR48+0x60], R3 ;  /* 0x00006003ff0075a7 */ /* 0x000e640008021130 */
[----:B-1----:R-:W-:Y:S05]  /*5bc0*/  @!P1 BRA `(.L_x_96) ;  /* 0x0000003c00949947 */ /* 0x002fea0003800000 */
.L_x_95:
[----:B------:R-:W-:Y:S05]  /*5bd0*/  BSYNC B0 ;  /* 0x0000000000007941 */ /* 0x000fea0003800000 */
.L_x_94:
[----:B------:R-:W-:Y:S01]  /*5be0*/  ISETP.NE.AND P1, PT, R67, RZ, PT ;  /* 0x000000ff4300720c */ /* 0x000fe20003f25270 */
[----:B------:R-:W-:Y:S11]  /*5bf0*/  HFMA2 R65, -RZ, RZ, 0, 5.9604644775390625e-08 ;  /* 0x00000001ff417431 */ /* 0x000ff600000001ff */
[----:B------:R-:W-:Y:S01]  /*5c00*/  @!UPT UIADD3 URZ, UPT, UPT, URZ, URZ, URZ ;  /* 0x000000fffffff290 */ /* 0x000fe2000fffe0ff */
[----:B------:R3:W1:Y:S04]  /*5c10*/  @P1 LDS.128 R56, [R100] ;  /* 0x0000000064381984 */ /* 0x0006680000000c00 */
[----:B------:R3:W1:Y:S04]  /*5c20*/  @P1 LDS.128 R60, [R99+0x10] ;  /* 0x00001000633c1984 */ /* 0x0006680000000c00 */
[----:B------:R3:W1:Y:S04]  /*5c30*/  @P1 LDS.128 R68, [R98+0x20] ;  /* 0x0000200062441984 */ /* 0x0006680000000c00 */
[----:B------:R3:W1:Y:S02]  /*5c40*/  @P1 LDS.128 R76, [R106+0x30] ;  /* 0x000030006a4c1984 */ /* 0x0006640000000c00 */
.L_x_93:
[----:B------:R-:W-:Y:S05]  /*5c50*/  BSYNC B1 ;  /* 0x0000000000017941 */ /* 0x000fea0003800000 */
.L_x_92:
[----:B-1----:R-:W-:Y:S04]  /*5c60*/  SHF.R.U32.HI R2, RZ, 0x15, R48 ;  /* 0x00000015ff027819 */ /* 0x002fe80000011630 */
[----:B------:R-:W-:Y:S01]  /*5c70*/  LOP3.LUT P1, RZ, R2, 0x3, R92, 0x48, !PT ;  /* 0x0000000302ff7812 */ /* 0x000fe2000782485c */
[----:B------:R-:W-:Y:S01]  /*5c80*/  @!UPT UIADD3 URZ, UPT, UPT, URZ, URZ, URZ ;  /* 0x000000fffffff290 */ /* 0x000fe2000fffe0ff */
[----:B----4-:R-:W-:Y:S11]  /*5c90*/  @P0 BRA `(.L_x_97) ;  /* 0x0000000000080947 */ /* 0x010ff60003800000 */
[----:B------:R-:W1:Y:S02]  /*5ca0*/  SYNCS.PHASECHK.TRANS64.TRYWAIT P0, [R64+URZ+0xd0], R0 ;  /* 0x0000d000400075a7 */ /* 0x000e6400080011ff */
[----:B-1----:R-:W-:Y:S05]  /*5cb0*/  @!P0 BRA `(.L_x_98) ;  /* 0x0000003c00708947 */ /* 0x002fea0003800000 */
.L_x_97:
[----:B------:R-:W-:Y:S05]  /*5cc0*/  @!P1 BRA `(.L_x_99) ;  /* 0x0000000000409947 */ /* 0x000fea0003800000 */
[----:B------:R-:W4:Y:S01]  /*5cd0*/  LDCU.64 UR8, c[0x4][0x70] ;  /* 0x01000e00ff0877ac */ /* 0x000f220008000a00 */
[----:B------:R-:W-:Y:S01]  /*5ce0*/  MOV R3, 0x0 ;  /* 0x0000000000037802 */ /* 0x000fe20000000f00 */
[----:B------:R-:W-:Y:S02]  /*5cf0*/  HFMA2 R12, -RZ, RZ, 0, 5.9604644775390625e-08 ;  /* 0x00000001ff0c7431 */ /* 0x000fe400000001ff */
[----:B------:R-:W-:Y:S02]  /*5d00*/  IMAD.MOV.U32 R8, RZ, RZ, 0x192 ;  /* 0x00000192ff087424 */ /* 0x000fe400078e00ff */
[----:B------:R-:W-:Y:S01]  /*5d10*/  IMAD.MOV.U32 R13, RZ, RZ, RZ ;  /* 0x000000ffff0d7224 */ /* 0x000fe200078e00ff */
[----:B------:R-:W5:Y:S01]  /*5d20*/  LDCU.64 UR6, c[0x4][0x78] ;  /* 0x01000f00ff0677ac */ /* 0x000f620008000a00 */
[----:B------:R-:W1:Y:S01]  /*5d30*/  LDC.64 R2, c[0x4][R3] ;  /* 0x0100000003027b82 */ /* 0x000e620000000a00 */
[----:B------:R-:W2:Y:S01]  /*5d40*/  LDCU.64 UR4, c[0x4][0x10] ;  /* 0x01000200ff0477ac */ /* 0x000ea20008000a00 */
[----:B----4-:R-:W-:Y:S01]  /*5d50*/  MOV R5, UR9 ;  /* 0x0000000900057c02 */ /* 0x010fe20008000f00 */
[----:B------:R-:W-:Y:S01]  /*5d60*/  IMAD.U32 R4, RZ, RZ, UR8 ;  /* 0x00000008ff047e24 */ /* 0x000fe2000f8e00ff */
[----:B-----5:R-:W-:Y:S01]  /*5d70*/  MOV R7, UR7 ;  /* 0x0000000700077c02 */ /* 0x020fe20008000f00 */
[----:B------:R-:W-:Y:S01]  /*5d80*/  IMAD.U32 R6, RZ, RZ, UR6 ;  /* 0x00000006ff067e24 */ /* 0x000fe2000f8e00ff */
[----:B--2---:R-:W-:Y:S01]  /*5d90*/  MOV R11, UR5 ;  /* 0x00000005000b7c02 */ /* 0x004fe20008000f00 */
[----:B------:R-:W-:Y:S02]  /*5da0*/  IMAD.U32 R10, RZ, RZ, UR4 ;  /* 0x00000004ff0a7e24 */ /* 0x000fe4000f8e00ff */
[----:B------:R-:W-:Y:S07]  /*5db0*/  LEPC R20, `(.L_x_99) ;  /* 0x000000001014794e */ /* 0x000fee0000000000 */
[----:B-1-3--:R-:W-:Y:S05]  /*5dc0*/  CALL.ABS.NOINC R2 ;  /* 0x0000000002007343 */ /* 0x00afea0003c00000 */
.L_x_99:
[----:B------:R-:W-:Y:S01]  /*5dd0*/  SHF.L.U32 R50, R56, 0x10, RZ ;  /* 0x0000001038327819 */ /* 0x000fe200000006ff */
[----:B------:R-:W-:Y:S05]  /*5de0*/  WARPSYNC.ALL ;  /* 0x0000000000007948 */ /* 0x000fea0003800000 */
[----:B------:R-:W-:Y:S01]  /*5df0*/  R2UR UR4, R48 ;  /* 0x00000000300472ca */ /* 0x000fe200000e0000 */
[----:B------:R-:W-:Y:S01]  /*5e00*/  BSSY.RECONVERGENT B0, `(.L_x_100) ;  /* 0x0000088000007945 */ /* 0x000fe20003800200 */
[----:B------:R-:W-:Y:S02]  /*5e10*/  LOP3.LUT R51, R56, 0xffff0000, RZ, 0xc0, !PT ;  /* 0xffff000038337812 */ /* 0x000fe400078ec0ff */
[----:B------:R-:W-:Y:S02]  /*5e20*/  SHF.L.U32 R52, R57, 0x10, RZ ;  /* 0x0000001039347819 */ /* 0x000fe400000006ff */
[----:B------:R-:W-:Y:S07]  /*5e30*/  ISETP.NE.AND P0, PT, R102, RZ, PT ;  /* 0x000000ff6600720c */ /* 0x000fee0003f05270 */
[----:B------:R-:W1:Y:S02]  /*5e40*/  LDTM.x32 R4, tmem[UR4] ;  /* 0x00000004000479ee */ /* 0x000e6400082c0000 */
[C---:B-12---:R-:W-:Y:S01]  /*5e50*/  FMUL R0, R47.reuse, R4 ;  /* 0x000000042f007220 */ /* 0x046fe20000400000 */
[C---:B------:R-:W-:Y:S01]  /*5e60*/  FMUL R2, R47.reuse, R5 ;  /* 0x000000052f027220 */ /* 0x040fe20000400000 */
[C---:B------:R-:W-:Y:S01]  /*5e70*/  FMUL R4, R47.reuse, R8 ;  /* 0x000000082f047220 */ /* 0x040fe20000400000 */
[C---:B------:R-:W-:Y:S01]  /*5e80*/  FMUL R3, R47.reuse, R6 ;  /* 0x000000062f037220 */ /* 0x040fe20000400000 */
[C---:B------:R-:W-:Y:S01]  /*5e90*/  FMUL R5, R47.reuse, R9 ;  /* 0x000000092f057220 */ /* 0x040fe20000400000 */
[C---:B------:R-:W-:Y:S01]  /*5ea0*/  FMUL R8, R47.reuse, R12 ;  /* 0x0000000c2f087220 */ /* 0x040fe20000400000 */
[C---:B------:R-:W-:Y:S01]  /*5eb0*/  FMUL R6, R47.reuse, R10 ;  /* 0x0000000a2f067220 */ /* 0x040fe20000400000 */
[C---:B------:R-:W-:Y:S01]  /*5ec0*/  FMUL R9, R47.reuse, R13 ;  /* 0x0000000d2f097220 */ /* 0x040fe20000400000 */
[----:B------:R-:W-:Y:S01]  /*5ed0*/  FMUL R12, R47, R16 ;  /* 0x000000102f0c7220 */ /* 0x000fe20000400000 */
[----:B------:R-:W-:Y:S01]  /*5ee0*/  FFMA R0, R49, R50, R0 ;  /* 0x0000003231007223 */ /* 0x000fe20000000000 */
[C---:B------:R-:W-:Y:S01]  /*5ef0*/  FMUL R10, R47.reuse, R14 ;  /* 0x0000000e2f0a7220 */ /* 0x040fe20000400000 */
[C---:B------:R-:W-:Y:S01]  /*5f00*/  FMUL R13, R47.reuse, R17 ;  /* 0x000000112f0d7220 */ /* 0x040fe20000400000 */
[----:B------:R-:W-:Y:S01]  /*5f10*/  FMUL R16, R47, R20 ;  /* 0x000000142f107220 */ /* 0x000fe20000400000 */
[----:B------:R-:W-:Y:S01]  /*5f20*/  FFMA R2, R49, R51, R2 ;  /* 0x0000003331027223 */ /* 0x000fe20000000002 */
[C---:B------:R-:W-:Y:S01]  /*5f30*/  FMUL R14, R47.reuse, R18 ;  /* 0x000000122f0e7220 */ /* 0x040fe20000400000 */
        /* <DEDUP_REMOVED lines=8> */
[----:B------:R-:W-:Y:S01]  /*5fc0*/  LOP3.LUT R32, R57, 0xffff0000, RZ, 0xc0, !PT ;  /* 0xffff000039207812 */ /* 0x000fe200078ec0ff */
[C---:B------:R-:W-:Y:S01]  /*5fd0*/  FMUL R26, R47.reuse, R30 ;  /* 0x0000001e2f1a7220 */ /* 0x040fe20000400000 */
[----:B------:R-:W-:Y:S01]  /*5fe0*/  FMUL R29, R47, R33 ;  /* 0x000000212f1d7220 */ /* 0x000fe20000400000 */
[----:B------:R-:W-:Y:S01]  /*5ff0*/  SHF.L.U32 R33, R58, 0x10, RZ ;  /* 0x000000103a217819 */ /* 0x000fe200000006ff */
[----:B------:R-:W-:Y:S01]  /*6000*/  FFMA R3, R49, R52, R3 ;  /* 0x0000003431037223 */ /* 0x000fe20000000003 */
[----:B------:R-:W-:Y:S01]  /*6010*/  F2FP.BF16.F32.PACK_AB R52, R2, R0 ;  /* 0x000000000234723e */ /* 0x000fe200000010ff */
[----:B------:R-:W-:Y:S01]  /*6020*/  FMUL R7, R47, R7 ;  /* 0x000000072f077220 */ /* 0x000fe20000400000 */
[----:B------:R-:W-:Y:S01]  /*6030*/  SHF.L.U32 R0, R59, 0x10, RZ ;  /* 0x000000103b007819 */ /* 0x000fe200000006ff */
[----:B------:R-:W-:Y:S01]  /*6040*/  FMUL R30, R47, R34 ;  /* 0x000000222f1e7220 */ /* 0x000fe20000400000 */
[----:B------:R-:W-:Y:S01]  /*6050*/  LOP3.LUT R34, R58, 0xffff0000, RZ, 0xc0, !PT ;  /* 0xffff00003a227812 */ /* 0x000fe200078ec0ff */
[----:B------:R-:W-:Y:S01]  /*6060*/  FFMA R7, R49, R32, R7 ;  /* 0x0000002031077223 */ /* 0x000fe20000000007 */
[----:B------:R-:W-:Y:S01]  /*6070*/  LOP3.LUT R2, R59, 0xffff0000, RZ, 0xc0, !PT ;  /* 0xffff00003b027812 */ /* 0x000fe200078ec0ff */
[----:B------:R-:W-:Y:S01]  /*6080*/  FFMA R4, R49, R33, R4 ;  /* 0x0000002131047223 */ /* 0x000fe20000000004 */
[----:B------:R-:W-:Y:S01]  /*6090*/  FMUL R11, R47, R11 ;  /* 0x0000000b2f0b7220 */ /* 0x000fe20000400000 */
[----:B------:R-:W-:Y:S01]  /*60a0*/  FFMA R5, R49, R34, R5 ;  /* 0x0000002231057223 */ /* 0x000fe20000000005 */
[----:B------:R-:W-:Y:S01]  /*60b0*/  F2FP.BF16.F32.PACK_AB R53, R7, R3 ;  /* 0x000000030735723e */ /* 0x000fe200000010ff */
[C---:B------:R-:W-:Y:S01]  /*60c0*/  FFMA R6, R49.reuse, R0, R6 ;  /* 0x0000000031067223 */ /* 0x040fe20000000006 */
[C---:B------:R-:W-:Y:S01]  /*60d0*/  SHF.L.U32 R0, R60.reuse, 0x10, RZ ;  /* 0x000000103c007819 */ /* 0x040fe200000006ff */
[----:B------:R-:W-:Y:S01]  /*60e0*/  FFMA R11, R49, R2, R11 ;  /* 0x00000002310b7223 */ /* 0x000fe2000000000b */
[----:B------:R-:W-:Y:S01]  /*60f0*/  LOP3.LUT R2, R60, 0xffff0000, RZ, 0xc0, !PT ;  /* 0xffff00003c027812 */ /* 0x000fe200078ec0ff */
[----:B------:R-:W-:Y:S01]  /*6100*/  FMUL R15, R47, R15 ;  /* 0x0000000f2f0f7220 */ /* 0x000fe20000400000 */
[----:B------:R-:W-:Y:S01]  /*6110*/  SHF.L.U32 R3, R61, 0x10, RZ ;  /* 0x000000103d037819 */ /* 0x000fe200000006ff */
[----:B------:R-:W-:Y:S01]  /*6120*/  FFMA R8, R49, R0, R8 ;  /* 0x0000000031087223 */ /* 0x000fe20000000008 */
[----:B------:R-:W-:Y:S01]  /*6130*/  LOP3.LUT R0, R61, 0xffff0000, RZ, 0xc0, !PT ;  /* 0xffff00003d007812 */ /* 0x000fe200078ec0ff */
[C---:B------:R-:W-:Y:S01]  /*6140*/  FFMA R9, R49.reuse, R2, R9 ;  /* 0x0000000231097223 */ /* 0x040fe20000000009 */
[C---:B------:R-:W-:Y:S01]  /*6150*/  SHF.L.U32 R2, R62.reuse, 0x10, RZ ;  /* 0x000000103e027819 */ /* 0x040fe200000006ff */
[----:B------:R-:W-:Y:S01]  /*6160*/  FFMA R10, R49, R3, R10 ;  /* 0x00000003310a7223 */ /* 0x000fe2000000000a */
[----:B------:R-:W-:Y:S01]  /*6170*/  SHF.L.U32 R3, R63, 0x10, RZ ;  /* 0x000000103f037819 */ /* 0x000fe200000006ff */
[C---:B------:R-:W-:Y:S01]  /*6180*/  FFMA R15, R49.reuse, R0, R15 ;  /* 0x00000000310f7223 */ /* 0x040fe2000000000f */
[----:B------:R-:W-:Y:S01]  /*6190*/  LOP3.LUT R0, R62, 0xffff0000, RZ, 0xc0, !PT ;  /* 0xffff00003e007812 */ /* 0x000fe200078ec0ff */
[----:B------:R-:W-:Y:S01]  /*61a0*/  FFMA R12, R49, R2, R12 ;  /* 0x00000002310c7223 */ /* 0x000fe2000000000c */
[C---:B------:R-:W-:Y:S01]  /*61b0*/  SHF.L.U32 R2, R68.reuse, 0x10, RZ ;  /* 0x0000001044027819 */ /* 0x040fe200000006ff */
[----:B------:R-:W-:Y:S01]  /*61c0*/  FMUL R19, R47, R19 ;  /* 0x000000132f137220 */ /* 0x000fe20000400000 */
[----:B------:R-:W-:Y:S01]  /*61d0*/  F2FP.BF16.F32.PACK_AB R54, R5, R4 ;  /* 0x000000040536723e */ /* 0x000fe200000010ff */
[----:B------:R-:W-:Y:S01]  /*61e0*/  FFMA R13, R49, R0, R13 ;  /* 0x00000000310d7223 */ /* 0x000fe2000000000d */
[----:B------:R-:W-:Y:S01]  /*61f0*/  LOP3.LUT R0, R63, 0xffff0000, RZ, 0xc0, !PT ;  /* 0xffff00003f007812 */ /* 0x000fe200078ec0ff */
[----:B------:R-:W-:Y:S01]  /*6200*/  FFMA R14, R49, R3, R14 ;  /* 0x00000003310e7223 */ /* 0x000fe2000000000e */
[----:B------:R-:W-:Y:S01]  /*6210*/  LOP3.LUT R3, R68, 0xffff0000, RZ, 0xc0, !PT ;  /* 0xffff000044037812 */ /* 0x000fe200078ec0ff */
[----:B------:R-:W-:Y:S01]  /*6220*/  FMUL R23, R47, R23 ;  /* 0x000000172f177220 */ /* 0x000fe20000400000 */
[----:B------:R-:W-:Y:S01]  /*6230*/  F2FP.BF16.F32.PACK_AB R55, R11, R6 ;  /* 0x000000060b37723e */ /* 0x000fe200000010ff */
[----:B------:R-:W-:Y:S01]  /*6240*/  FFMA R19, R49, R0, R19 ;  /* 0x0000000031137223 */ /* 0x000fe20000000013 */
[----:B------:R-:W-:Y:S01]  /*6250*/  SHF.L.U32 R0, R69, 0x10, RZ ;  /* 0x0000001045007819 */ /* 0x000fe200000006ff */
[----:B------:R-:W-:Y:S01]  /*6260*/  FFMA R16, R49, R2, R16 ;  /* 0x0000000231107223 */ /* 0x000fe20000000010 */
[----:B------:R-:W-:Y:S01]  /*6270*/  LOP3.LUT R2, R69, 0xffff0000, RZ, 0xc0, !PT ;  /* 0xffff000045027812 */ /* 0x000fe200078ec0ff */
[----:B------:R-:W-:Y:S01]  /*6280*/  FFMA R17, R49, R3, R17 ;  /* 0x0000000331117223 */ /* 0x000fe20000000011 */
[----:B------:R-:W-:Y:S01]  /*6290*/  SHF.L.U32 R3, R71, 0x10, RZ ;  /* 0x0000001047037819 */ /* 0x000fe200000006ff */
[----:B------:R-:W-:Y:S01]  /*62a0*/  FFMA R18, R49, R0, R18 ;  /* 0x0000000031127223 */ /* 0x000fe20000000012 */
[C---:B------:R-:W-:Y:S01]  /*62b0*/  SHF.L.U32 R0, R70.reuse, 0x10, RZ ;  /* 0x0000001046007819 */ /* 0x040fe200000006ff */
[----:B------:R1:W-:Y:S01]  /*62c0*/  STS.128 [R100], R52 ;  /* 0x0000003464007388 */ /* 0x0003e20000000c00 */
[----:B------:R-:W-:Y:S01]  /*62d0*/  F2FP.BF16.F32.PACK_AB R8, R9, R8 ;  /* 0x000000080908723e */ /* 0x000fe200000010ff */
[C---:B------:R-:W-:Y:S01]  /*62e0*/  FFMA R23, R49.reuse, R2, R23 ;  /* 0x0000000231177223 */ /* 0x040fe20000000017 */
[----:B------:R-:W-:Y:S01]  /*62f0*/  LOP3.LUT R2, R70, 0xffff0000, RZ, 0xc0, !PT ;  /* 0xffff000046027812 */ /* 0x000fe200078ec0ff */
[----:B------:R-:W-:Y:S01]  /*6300*/  FFMA R20, R49, R0, R20 ;  /* 0x0000000031147223 */ /* 0x000fe20000000014 */
[----:B------:R-:W-:Y:S01]  /*6310*/  LOP3.LUT R0, R71, 0xffff0000, RZ, 0xc0, !PT ;  /* 0xffff000047007812 */ /* 0x000fe200078ec0ff */
[----:B------:R-:W-:Y:S01]  /*6320*/  FMUL R27, R47, R27 ;  /* 0x0000001b2f1b7220 */ /* 0x000fe20000400000 */
[----:B------:R-:W-:Y:S01]  /*6330*/  F2FP.BF16.F32.PACK_AB R9, R15, R10 ;  /* 0x0000000a0f09723e */ /* 0x000fe200000010ff */
[C---:B------:R-:W-:Y:S01]  /*6340*/  FFMA R21, R49.reuse, R2, R21 ;  /* 0x0000000231157223 */ /* 0x040fe20000000015 */
[C---:B------:R-:W-:Y:S01]  /*6350*/  FFMA R22, R49.reuse, R3, R22 ;  /* 0x0000000331167223 */ /* 0x040fe20000000016 */
[----:B------:R-:W-:Y:S01]  /*6360*/  FFMA R27, R49, R0, R27 ;  /* 0x00000000311b7223 */ /* 0x000fe2000000001b */
[C---:B------:R-:W-:Y:S01]  /*6370*/  SHF.L.U32 R2, R76.reuse, 0x10, RZ ;  /* 0x000000104c027819 */ /* 0x040fe200000006ff */
[C---:B------:R-:W-:Y:S01]  /*6380*/  FMUL R31, R47.reuse, R31 ;  /* 0x0000001f2f1f7220 */ /* 0x040fe20000400000 */
[----:B------:R-:W-:Y:S01]  /*6390*/  LOP3.LUT R0, R76, 0xffff0000, RZ, 0xc0, !PT ;  /* 0xffff00004c007812 */ /* 0x000fe200078ec0ff */
[----:B------:R-:W-:Y:S01]  /*63a0*/  FMUL R35, R47, R35 ;  /* 0x000000232f237220 */ /* 0x000fe20000400000 */
[----:B------:R-:W-:Y:S01]  /*63b0*/  SHF.L.U32 R3, R77, 0x10, RZ ;  /* 0x000000104d037819 */ /* 0x000fe200000006ff */
[----:B------:R-:W-:Y:S01]  /*63c0*/  FFMA R24, R49, R2, R24 ;  /* 0x0000000231187223 */ /* 0x000fe20000000018 */
[----:B------:R-:W-:Y:S01]  /*63d0*/  F2FP.BF16.F32.PACK_AB R10, R13, R12 ;  /* 0x0000000c0d0a723e */ /* 0x000fe200000010ff */
[----:B------:R-:W-:Y:S01]  /*63e0*/  FFMA R25, R49, R0, R25 ;  /* 0x0000000031197223 */ /* 0x000fe20000000019 */
[----:B------:R-:W-:Y:S01]  /*63f0*/  F2FP.BF16.F32.PACK_AB R11, R19, R14 ;  /* 0x0000000e130b723e */ /* 0x000fe200000010ff */
[----:B------:R-:W-:Y:S01]  /*6400*/  FFMA R26, R49, R3, R26 ;  /* 0x00000003311a7223 */ /* 0x000fe2000000001a */
[----:B------:R-:W-:Y:S02]  /*6410*/  LOP3.LUT R0, R77, 0xffff0000, RZ, 0xc0, !PT ;  /* 0xffff00004d007812 */ /* 0x000fe400078ec0ff */
[C---:B------:R-:W-:Y:S01]  /*6420*/  SHF.L.U32 R2, R78.reuse, 0x10, RZ ;  /* 0x000000104e027819 */ /* 0x040fe200000006ff */
[----:B------:R1:W-:Y:S01]  /*6430*/  STS.128 [R99+0x10], R8 ;  /* 0x0000100863007388 */ /* 0x0003e20000000c00 */
[----:B------:R-:W-:Y:S01]  /*6440*/  LOP3.LUT R3, R78, 0xffff0000, RZ, 0xc0, !PT ;  /* 0xffff00004e037812 */ /* 0x000fe200078ec0ff */
[----:B------:R-:W-:Y:S01]  /*6450*/  FFMA R31, R49, R0, R31 ;  /* 0x00000000311f7223 */ /* 0x000fe2000000001f */
[----:B------:R-:W-:Y:S01]  /*6460*/  SHF.L.U32 R4, R79, 0x10, RZ ;  /* 0x000000104f047819 */ /* 0x000fe200000006ff */
[----:B------:R-:W-:Y:S01]  /*6470*/  FFMA R28, R49, R2, R28 ;  /* 0x00000002311c7223 */ /* 0x000fe2000000001c */
[----:B------:R-:W-:Y:S01]  /*6480*/  F2FP.BF16.F32.PACK_AB R16, R17, R16 ;  /* 0x000000101110723e */ /* 0x000fe200000010ff */
[----:B------:R-:W-:Y:S01]  /*6490*/  FFMA R29, R49, R3, R29 ;  /* 0x00000003311d7223 */ /* 0x000fe2000000001d */
[----:B------:R-:W-:Y:S01]  /*64a0*/  LOP3.LUT R5, R79, 0xffff0000, RZ, 0xc0, !PT ;  /* 0xffff00004f057812 */ /* 0x000fe200078ec0ff */
[----:B------:R-:W-:Y:S01]  /*64b0*/  FFMA R30, R49, R4, R30 ;  /* 0x00000004311e7223 */ /* 0x000fe2000000001e */
[----:B------:R-:W-:Y:S02]  /*64c0*/  F2FP.BF16.F32.PACK_AB R17, R23, R18 ;  /* 0x000000121711723e */ /* 0x000fe400000010ff */
[----:B------:R-:W-:Y:S01]  /*64d0*/  F2FP.BF16.F32.PACK_AB R18, R21, R20 ;  /* 0x000000141512723e */ /* 0x000fe200000010ff */
[----:B------:R-:W-:Y:S01]  /*64e0*/  FFMA R35, R49, R5, R35 ;  /* 0x0000000531237223 */ /* 0x000fe20000000023 */
[----:B------:R-:W-:Y:S02]  /*64f0*/  F2FP.BF16.F32.PACK_AB R19, R27, R22 ;  /* 0x000000161b13723e */ /* 0x000fe400000010ff */
[----:B------:R-:W-:Y:S02]  /*6500*/  F2FP.BF16.F32.PACK_AB R24, R25, R24 ;  /* 0x000000181918723e */ /* 0x000fe400000010ff */
[----:B------:R-:W-:Y:S01]  /*6510*/  F2FP.BF16.F32.PACK_AB R25, R31, R26 ;  /* 0x0000001a1f19723e */ /* 0x000fe200000010ff */
[----:B------:R1:W-:Y:S01]  /*6520*/  STS.128 [R98+0x20], R16 ;  /* 0x0000201062007388 */ /* 0x0003e20000000c00 */
[----:B------:R-:W-:Y:S02]  /*6530*/  F2FP.BF16.F32.PACK_AB R26, R29, R28 ;  /* 0x0000001c1d1a723e */ /* 0x000fe400000010ff */
[----:B------:R-:W-:Y:S05]  /*6540*/  F2FP.BF16.F32.PACK_AB R27, R35, R30 ;  /* 0x0000001e231b723e */ /* 0x000fea00000010ff */
[----:B------:R1:W-:Y:S01]  /*6550*/  STS.128 [R106+0x30], R24 ;  /* 0x000030186a007388 */ /* 0x0003e20000000c00 */
[----:B------:R-:W-:Y:S01]  /*6560*/  @!PT LDS RZ, [RZ] ;  /* 0x00000000fffff984 */ /* 0x000fe20000000800 */
[----:B------:R-:W-:Y:S01]  /*6570*/  @!PT LDS RZ, [RZ] ;  /* 0x00000000fffff984 */ /* 0x000fe20000000800 */
[----:B------:R-:W-:Y:S01]  /*6580*/  @!PT LDS RZ, [RZ] ;  /* 0x00000000fffff984 */ /* 0x000fe20000000800 */
[----:B------:R-:W-:Y:S01]  /*6590*/  @!PT LDS RZ, [RZ] ;  /* 0x00000000fffff984 */ /* 0x000fe20000000800 */
[----:B------:R2:W-:Y:S07]  /*65a0*/  MEMBAR.ALL.CTA ;  /* 0x0000000000007992 */ /* 0x0005ee0000008000 */
[----:B--2---:R-:W2:Y:S02]  /*65b0*/  FENCE.VIEW.ASYNC.S ;  /* 0x00000000000073c6 */ /* 0x004ea40000000000 */
[----:B--2---:R-:W-:Y:S06]  /*65c0*/  BAR.SYNC.DEFER_BLOCKING 0x1, 0x80 ;  /* 0x0042000000007b1d */ /* 0x004fec0000010000 */
[----:B------:R-:W-:Y:S05]  /*65d0*/  @P0 BRA `(.L_x_101) ;  /* 0x0000000000280947 */ /* 0x000fea0003800000 */
[----:B------:R-:W-:Y:S02]  /*65e0*/  UIADD3 UR4, UPT, UPT, UR48, 0x200, URZ ;  /* 0x0000020030047890 */ /* 0x000fe4000fffe0ff */
[----:B------:R-:W-:Y:S01]  /*65f0*/  UIADD3 UR6, UP0, UPT, UR52, 0x680, URZ ;  /* 0x0000068034067890 */ /* 0x000fe2000ff1e0ff */
[----:B------:R-:W-:Y:S03]  /*6600*/  UMOV UR43, UR36 ;  /* 0x00000024002b7c82 */ /* 0x000fe60008000000 */
[----:B------:R-:W-:Y:S01]  /*6610*/  MOV R93, UR4 ;  /* 0x00000004005d7c02 */ /* 0x000fe20008000f00 */
[----:B------:R-:W-:Y:S03]  /*6620*/  UIADD3.X UR7, UPT, UPT, URZ, UR53, URZ, UP0, !UPT ;  /* 0x00000035ff077290 */ /* 0x000fe600087fe4ff */
[----:B------:R-:W-:Y:S11]  /*6630*/  R2UR UR40, R93 ;  /* 0x000000005d2872ca */ /* 0x000ff600000e0000 */
[----:B------:R-:W-:Y:S02]  /*6640*/  @!UPT UIADD3 URZ, UPT, UPT, URZ, URZ, URZ ;  /* 0x000000fffffff290 */ /* 0x000fe4000fffe0ff */
[----:B------:R2:W-:Y:S01]  /*6650*/  UTMASTG.3D [UR40], [UR6] ;  /* 0x00000028060073b5 */ /* 0x0005e20008010000 */
[----:B------:R0:W-:Y:S01]  /*6660*/  UTMACMDFLUSH ;  /* 0x00000000000079b7 */ /* 0x0001e20000000000 */
[----:B--2---:R-:W-:Y:S04]  /*6670*/  DEPBAR.LE SB0, 0x1 ;  /* 0x000080400000791a */ /* 0x004fe80000000000 */
.L_x_101:
[----:B------:R-:W-:Y:S05]  /*6680*/  BSYNC.RECONVERGENT B0 ;  /* 0x0000000000007941 */ /* 0x000fea0003800200 */
.L_x_100:
[----:B------:R-:W-:Y:S01]  /*6690*/  BAR.SYNC.DEFER_BLOCKING 0x1, 0x80 ;  /* 0x0042000000007b1d */ /* 0x000fe20000010000 */
[----:B------:R-:W-:Y:S01]  /*66a0*/  ISETP.NE.AND P1, PT, R107, RZ, PT ;  /* 0x000000ff6b00720c */ /* 0x000fe20003f25270 */
[----:B------:R-:W-:Y:S01]  /*66b0*/  UISETP.NE.AND UP0, UPT, UR49, URZ, UPT ;  /* 0x000000ff3100728c */ /* 0x000fe2000bf05270 */
[----:B------:R-:W-:Y:S11]  /*66c0*/  LEA R2, R65, UR48, 0x3 ;  /* 0x0000003041027c11 */ /* 0x000ff6000f8e18ff */
[----:B------:R-:W-:Y:S01]  /*66d0*/  @P1 SHF.L.U32 R3, R97, 0x1f, RZ ;  /* 0x0000001f61031819 */ /* 0x000fe200000006ff */
[----:B------:R-:W-:Y:S06]  /*66e0*/  BRA.U !UP0, `(.L_x_102) ;  /* 0x0000000108247547 */ /* 0x000fec000b800000 */
[----:B------:R-:W-:Y:S01]  /*66f0*/  IMAD.U32 R4, RZ, RZ, UR51 ;  /* 0x00000033ff047e24 */ /* 0x000fe2000f8e00ff */
[----:B------:R-:W-:Y:S01]  /*6700*/  MOV R0, UR37 ;  /* 0x0000002500007c02 */ /* 0x000fe20008000f00 */
[----:B------:R-:W-:Y:S03]  /*6710*/  UIADD3 UR51, UPT, UPT, UR51, 0x1, URZ ;  /* 0x0000000133337890 */ /* 0x000fe6000fffe0ff */
[----:B------:R-:W-:Y:S01]  /*6720*/  @P1 LEA R4, R4, UR48, 0x3 ;  /* 0x0000003004041c11 */ /* 0x000fe2000f8e18ff */
[----:B------:R-:W-:Y:S04]  /*6730*/  UISETP.NE.AND UP0, UPT, UR51, 0x4, UPT ;  /* 0x000000043300788c */ /* 0x000fe8000bf05270 */
[----:B------:R-:W-:Y:S01]  /*6740*/  @P1 VIADD R4, R4, 0x80 ;  /* 0x0000008004041836 */ /* 0x000fe20000000000 */
[----:B------:R-:W-:Y:S04]  /*6750*/  USEL UR51, UR51, URZ, UP0 ;  /* 0x000000ff33337287 */ /* 0x000fe80008000000 */
[----:B------:R-:W-:Y:S04]  /*6760*/  @P1 PRMT R0, R0, 0x654, R4 ;  /* 0x0000065400001816 */ /* 0x000fe80000000004 */
[----:B------:R2:W-:Y:S04]  /*6770*/  @P1 SYNCS.ARRIVE.TRANS64.RED.A1T0 RZ, [R0+URZ], RZ ;  /* 0x000000ff00ff19a7 */ /* 0x0005e800081004ff */
.L_x_102:
[----:B------:R-:W4:Y:S01]  /*6780*/  @P1 SYNCS.PHASECHK.TRANS64.TRYWAIT P0, [R2+URZ+0x60], R3 ;  /* 0x00006003020015a7 */ /* 0x000f2200080011ff */
[----:B------:R-:W-:Y:S01]  /*6790*/  BSSY B1, `(.L_x_103) ;  /* 0x0000016000017945 */ /* 0x000fe20003800000 */
[----:B----4-:R-:W-:Y:S03]  /*67a0*/  @P1 SEL R66, RZ, 0x1, !P0 ;  /* 0x00000001ff421807 */ /* 0x010fe60004000000 */
[----:B------:R-:W-:Y:S05]  /*67b0*/  @!P1 BRA `(.L_x_104) ;  /* 0x00000000004c9947 */ /* 0x000fea0003800000 */
[----:B------:R-:W-:Y:S01]  /*67c0*/  ISETP.NE.AND P0, PT, R66, RZ, PT ;  /* 0x000000ff4200720c */ /* 0x000fe20003f05270 */
[----:B------:R-:W-:Y:S01]  /*67d0*/  BSSY B0, `(.L_x_105) ;  /* 0x000000b000007945 */ /* 0x000fe20003800000 */
[----:B------:R-:W-:Y:S11]  /*67e0*/  ISETP.NE.AND P1, PT, R67, RZ, PT ;  /* 0x000000ff4300720c */ /* 0x000ff60003f25270 */
[----:B------:R-:W-:Y:S02]  /*67f0*/  @!UPT UIADD3 URZ, UPT, UPT, URZ, URZ, URZ ;  /* 0x000000fffffff290 */ /* 0x000fe4000fffe0ff */
[C---:B------:R-:W-:Y:S01]  /*6800*/  @P1 IMAD R6, R65.reuse, 0x2000, R100 ;  /* 0x0000200041061824 */ /* 0x040fe200078e0264 */
[C---:B------:R-:W-:Y:S01]  /*6810*/  @P1 LEA R4, R65.reuse, R98, 0xd ;  /* 0x0000006241041211 */ /* 0x040fe200078e68ff */
[C---:B------:R-:W-:Y:S02]  /*6820*/  @P1 IMAD R5, R65.reuse, 0x2000, R99 ;  /* 0x0000200041051824 */ /* 0x040fe400078e0263 */
[----:B------:R-:W-:Y:S01]  /*6830*/  @P1 IMAD R3, R65, 0x2000, R106 ;  /* 0x0000200041031824 */ /* 0x000fe200078e026a */
[----:B------:R-:W-:Y:S06]  /*6840*/  @P0 BRA `(.L_x_106) ;  /* 0x00000000000c0947 */ /* 0x000fec0003800000 */
[----:B--2---:R-:W-:Y:S04]  /*6850*/  SHF.L.U32 R0, R97, 0x1f, RZ ;  /* 0x0000001f61007819 */ /* 0x004fe800000006ff */
[----:B------:R-:W2:Y:S02]  /*6860*/  SYNCS.PHASECHK.TRANS64.TRYWAIT P0, [R2+URZ+0x60], R0 ;  /* 0x00006000020075a7 */ /* 0x000ea400080011ff */
[----:B--2---:R-:W-:Y:S05]  /*6870*/  @!P0 BRA `(.L_x_107) ;  /* 0x0000003000948947 */ /* 0x004fea0003800000 */
.L_x_106:
[----:B------:R-:W-:Y:S05]  /*6880*/  BSYNC B0 ;  /* 0x0000000000007941 */ /* 0x000fea0003800000 */
.L_x_105:
[----:B------:R-:W-:Y:S02]  /*6890*/  ISETP.NE.AND P0, PT, R67, RZ, PT ;  /* 0x000000ff4300720c */ /* 0x000fe40003f05270 */
[----:B------:R-:W-:Y:S11]  /*68a0*/  IADD3 R65, PT, PT, R65, 0x1, RZ ;  /* 0x0000000141417810 */ /* 0x000ff60007ffe0ff */
[----:B------:R4:W1:Y:S04]  /*68b0*/  @P0 LDS.128 R56, [R6] ;  /* 0x0000000006380984 */ /* 0x0008680000000c00 */
[----:B------:R4:W1:Y:S04]  /*68c0*/  @P0 LDS.128 R60, [R5+0x10] ;  /* 0x00001000053c0984 */ /* 0x0008680000000c00 */
[----:B------:R4:W1:Y:S04]  /*68d0*/  @P0 LDS.128 R68, [R4+0x20] ;  /* 0x0000200004440984 */ /* 0x0008680000000c00 */
[----:B------:R4:W1:Y:S02]  /*68e0*/  @P0 LDS.128 R76, [R3+0x30] ;  /* 0x00003000034c0984 */ /* 0x0008640000000c00 */
.L_x_104:
[----:B------:R-:W-:Y:S05]  /*68f0*/  BSYNC B1 ;  /* 0x0000000000017941 */ /* 0x000fea0003800000 */
.L_x_103:
[----:B--2---:R-:W-:Y:S05]  /*6900*/  VIADD R0, R48, 0x20 ;  /* 0x0000002030007836 */ /* 0x004fea0000000000 */
[----:B------:R-:W-:Y:S04]  /*6910*/  SHF.R.U32.HI R0, RZ, 0x15, R0 ;  /* 0x00000015ff007819 */ /* 0x000fe80000011600 */
[----:B------:R-:W-:Y:S11]  /*6920*/  LOP3.LUT P0, RZ, R0, 0x3, R92, 0x48, !PT ;  /* 0x0000000300ff7812 */ /* 0x000ff6000780485c */
[----:B------:R-:W-:Y:S02]  /*6930*/  @!UPT UIADD3 URZ, UPT, UPT, URZ, URZ, URZ ;  /* 0x000000fffffff290 */ /* 0x000fe4000fffe0ff */
[----:B------:R-:W-:Y:S05]  /*6940*/  @!P0 BRA `(.L_x_108) ;  /* 0x0000000000408947 */ /* 0x000fea0003800000 */
[----:B------:R-:W2:Y:S01]  /*6950*/  LDCU.64 UR8, c[0x4][0x70] ;  /* 0x01000e00ff0877ac */ /* 0x000ea20008000a00 */
[----:B----4-:R-:W-:Y:S01]  /*6960*/  MOV R3, 0x0 ;  /* 0x0000000000037802 */ /* 0x010fe20000000f00 */
[----:B------:R-:W-:Y:S02]  /*6970*/  HFMA2 R12, -RZ, RZ, 0, 5.9604644775390625e-08 ;  /* 0x00000001ff0c7431 */ /* 0x000fe400000001ff */
[----:B-1----:R-:W-:Y:S02]  /*6980*/  IMAD.MOV.U32 R8, RZ, RZ, 0x192 ;  /* 0x00000192ff087424 */ /* 0x002fe400078e00ff */
[----:B------:R-:W-:Y:S01]  /*6990*/  IMAD.MOV.U32 R13, RZ, RZ, RZ ;  /* 0x000000ffff0d7224 */ /* 0x000fe200078e00ff */
[----:B------:R-:W1:Y:S01]  /*69a0*/  LDCU.64 UR6, c[0x4][0x78] ;  /* 0x01000f00ff0677ac */ /* 0x000e620008000a00 */
[----:B------:R-:W4:Y:S01]  /*69b0*/  LDC.64 R2, c[0x4][R3] ;  /* 0x0100000003027b82 */ /* 0x000f220000000a00 */
[----:B------:R-:W5:Y:S01]  /*69c0*/  LDCU.64 UR4, c[0x4][0x10] ;  /* 0x01000200ff0477ac */ /* 0x000f620008000a00 */
[----:B--2---:R-:W-:Y:S01]  /*69d0*/  MOV R5, UR9 ;  /* 0x0000000900057c02 */ /* 0x004fe20008000f00 */
[----:B------:R-:W-:Y:S01]  /*69e0*/  IMAD.U32 R4, RZ, RZ, UR8 ;  /* 0x00000008ff047e24 */ /* 0x000fe2000f8e00ff */
[----:B-1----:R-:W-:Y:S01]  /*69f0*/  MOV R7, UR7 ;  /* 0x0000000700077c02 */ /* 0x002fe20008000f00 */
[----:B------:R-:W-:Y:S01]  /*6a00*/  IMAD.U32 R6, RZ, RZ, UR6 ;  /* 0x00000006ff067e24 */ /* 0x000fe2000f8e00ff */
[----:B-----5:R-:W-:Y:S01]  /*6a10*/  MOV R11, UR5 ;  /* 0x00000005000b7c02 */ /* 0x020fe20008000f00 */
[----:B------:R-:W-:Y:S02]  /*6a20*/  IMAD.U32 R10, RZ, RZ, UR4 ;  /* 0x00000004ff0a7e24 */ /* 0x000fe4000f8e00ff */
[----:B------:R-:W-:Y:S07]  /*6a30*/  LEPC R20, `(.L_x_108) ;  /* 0x000000001014794e */ /* 0x000fee0000000000 */
[----:B---34-:R-:W-:Y:S05]  /*6a40*/  CALL.ABS.NOINC R2 ;  /* 0x0000000002007343 */ /* 0x018fea0003c00000 */
.L_x_108:
[----:B------:R-:W-:Y:S01]  /*6a50*/  ISETP.NE.AND P6, PT, R107, RZ, PT ;  /* 0x000000ff6b00720c */ /* 0x000fe20003fc5270 */
[----:B------:R-:W-:Y:S05]  /*6a60*/  WARPSYNC.ALL ;  /* 0x0000000000007948 */ /* 0x000fea0003800000 */
[----:B------:R-:W-:Y:S01]  /*6a70*/  R2UR UR4, R48 ;  /* 0x00000000300472ca */ /* 0x000fe200000e0000 */
[----:B------:R-:W-:Y:S01]  /*6a80*/  BSSY.RECONVERGENT B0, `(.L_x_109) ;  /* 0x000008f000007945 */ /* 0x000fe20003800200 */
[----:B------:R-:W-:Y:S02]  /*6a90*/  MOV R50, UR51 ;  /* 0x0000003300327c02 */ /* 0x000fe40008000f00 */
[----:B-1--4-:R-:W-:Y:S02]  /*6aa0*/  SHF.L.U32 R3, R56, 0x10, RZ ;  /* 0x0000001038037819 */ /* 0x012fe400000006ff */
[----:B------:R-:W-:Y:S02]  /*6ab0*/  MOV R72, UR37 ;  /* 0x0000002500487c02 */ /* 0x000fe40008000f00 */
[----:B------:R-:W-:Y:S02]  /*6ac0*/  @P6 LEA R50, R50, UR48, 0x3 ;  /* 0x0000003032326c11 */ /* 0x000fe4000f8e18ff */
[C---:B------:R-:W-:Y:S02]  /*6ad0*/  LOP3.LUT R51, R57.reuse, 0xffff0000, RZ, 0xc0, !PT ;  /* 0xffff000039337812 */ /* 0x040fe400078ec0ff */
[----:B------:R-:W-:Y:S01]  /*6ae0*/  @P6 IADD3 R50, PT, PT, R50, 0x80, RZ ;  /* 0x0000008032326810 */ /* 0x000fe20007ffe0ff */
[----:B------:R-:W1:Y:S01]  /*6af0*/  LDTM.x32 R4, tmem[UR4+0x20] ;  /* 0x00002004000479ee */ /* 0x000e6200082c0000 */
[----:B------:R-:W-:Y:S02]  /*6b00*/  ISETP.NE.AND P0, PT, R102, RZ, PT ;  /* 0x000000ff6600720c */ /* 0x000fe40003f05270 */
[----:B------:R-:W-:Y:S02]  /*6b10*/  @P6 PRMT R72, R72, 0x654, R50 ;  /* 0x0000065448486816 */ /* 0x000fe40000000032 */
[----:B------:R-:W-:Y:S01]  /*6b20*/  SHF.L.U32 R50, R57, 0x10, RZ ;  /* 0x0000001039327819 */ /* 0x000fe200000006ff */
[C---:B-1----:R-:W-:Y:S01]  /*6b30*/  FMUL R0, R47.reuse, R4 ;  /* 0x000000042f007220 */ /* 0x042fe20000400000 */
[----:B------:R-:W-:Y:S01]  /*6b40*/  LOP3.LUT R4, R56, 0xffff0000, RZ, 0xc0, !PT ;  /* 0xffff000038047812 */ /* 0x000fe200078ec0ff */
[C---:B------:R-:W-:Y:S01]  /*6b50*/  FMUL R2, R47.reuse, R5 ;  /* 0x000000052f027220 */ /* 0x040fe20000400000 */
[----:B------:R-:W-:Y:S01]  /*6b60*/  FMUL R7, R47, R7 ;  /* 0x000000072f077220 */ /* 0x000fe20000400000 */
[----:B------:R-:W-:Y:S01]  /*6b70*/  FFMA R0, R49, R3, R0 ;  /* 0x0000000331007223 */ /* 0x000fe20000000000 */
[----:B------:R-:W-:Y:S01]  /*6b80*/  FMUL R3, R47, R6 ;  /* 0x000000062f037220 */ /* 0x000fe20000400000 */
[----:B------:R-:W-:Y:S01]  /*6b90*/  FFMA R2, R49, R4, R2 ;  /* 0x0000000431027223 */ /* 0x000fe20000000002 */
[C---:B------:R-:W-:Y:S01]  /*6ba0*/  FMUL R4, R47.reuse, R8 ;  /* 0x000000082f047220 */ /* 0x040fe20000400000 */
[C---:B------:R-:W-:Y:S01]  /*6bb0*/  FMUL R8, R47.reuse, R12 ;  /* 0x0000000c2f087220 */ /* 0x040fe20000400000 */
[C---:B------:R-:W-:Y:S01]  /*6bc0*/  FMUL R12, R47.reuse, R16 ;  /* 0x000000102f0c7220 */ /* 0x040fe20000400000 */
[C---:B------:R-:W-:Y:S01]  /*6bd0*/  FMUL R16, R47.reuse, R20 ;  /* 0x000000142f107220 */ /* 0x040fe20000400000 */
[----:B------:R-:W-:Y:S01]  /*6be0*/  F2FP.BF16.F32.PACK_AB R52, R2, R0 ;  /* 0x000000000234723e */ /* 0x000fe200000010ff */
[C---:B------:R-:W-:Y:S01]  /*6bf0*/  FMUL R20, R47.reuse, R24 ;  /* 0x000000182f147220 */ /* 0x040fe20000400000 */
[C---:B------:R-:W-:Y:S01]  /*6c00*/  LOP3.LUT R0, R58.reuse, 0xffff0000, RZ, 0xc0, !PT ;  /* 0xffff00003a007812 */ /* 0x040fe200078ec0ff */
[----:B------:R-:W-:Y:S01]  /*6c10*/  FMUL R24, R47, R28 ;  /* 0x0000001c2f187220 */ /* 0x000fe20000400000 */
[----:B------:R-:W-:Y:S01]  /*6c20*/  SHF.L.U32 R2, R59, 0x10, RZ ;  /* 0x000000103b027819 */ /* 0x000fe200000006ff */
[C---:B------:R-:W-:Y:S01]  /*6c30*/  FMUL R28, R47.reuse, R32 ;  /* 0x000000202f1c7220 */ /* 0x040fe20000400000 */
[----:B------:R-:W-:Y:S01]  /*6c40*/  SHF.L.U32 R32, R58, 0x10, RZ ;  /* 0x000000103a207819 */ /* 0x000fe200000006ff */
[----:B------:R-:W-:Y:S01]  /*6c50*/  FMUL R5, R47, R9 ;  /* 0x000000092f057220 */ /* 0x000fe20000400000 */
[C---:B------:R-:W-:Y:S01]  /*6c60*/  FFMA R3, R49.reuse, R50, R3 ;  /* 0x0000003231037223 */ /* 0x040fe20000000003 */
[----:B------:R-:W-:Y:S01]  /*6c70*/  FFMA R7, R49, R51, R7 ;  /* 0x0000003331077223 */ /* 0x000fe20000000007 */
[----:B------:R-:W-:Y:S01]  /*6c80*/  FMUL R6, R47, R10 ;  /* 0x0000000a2f067220 */ /* 0x000fe20000400000 */
[----:B------:R-:W-:Y:S01]  /*6c90*/  FFMA R4, R49, R32, R4 ;  /* 0x0000002031047223 */ /* 0x000fe20000000004 */
[----:B------:R-:W-:Y:S01]  /*6ca0*/  LOP3.LUT R32, R59, 0xffff0000, RZ, 0xc0, !PT ;  /* 0xffff00003b207812 */ /* 0x000fe200078ec0ff */
[----:B------:R-:W-:Y:S01]  /*6cb0*/  FFMA R5, R49, R0, R5 ;  /* 0x0000000031057223 */ /* 0x000fe20000000005 */
[C---:B------:R-:W-:Y:S01]  /*6cc0*/  SHF.L.U32 R0, R60.reuse, 0x10, RZ ;  /* 0x000000103c007819 */ /* 0x040fe200000006ff */
[----:B------:R-:W-:Y:S01]  /*6cd0*/  FMUL R11, R47, R11 ;  /* 0x0000000b2f0b7220 */ /* 0x000fe20000400000 */
[----:B------:R-:W-:Y:S01]  /*6ce0*/  F2FP.BF16.F32.PACK_AB R53, R7, R3 ;  /* 0x000000030735723e */ /* 0x000fe200000010ff */
[C---:B------:R-:W-:Y:S01]  /*6cf0*/  FFMA R6, R49.reuse, R2, R6 ;  /* 0x0000000231067223 */ /* 0x040fe20000000006 */
[----:B------:R-:W-:Y:S01]  /*6d00*/  LOP3.LUT R2, R60, 0xffff0000, RZ, 0xc0, !PT ;  /* 0xffff00003c027812 */ /* 0x000fe200078ec0ff */
[----:B------:R-:W-:Y:S01]  /*6d10*/  FFMA R11, R49, R32, R11 ;  /* 0x00000020310b7223 */ /* 0x000fe2000000000b */
[----:B------:R-:W-:Y:S01]  /*6d20*/  SHF.L.U32 R3, R61, 0x10, RZ ;  /* 0x000000103d037819 */ /* 0x000fe200000006ff */
[----:B------:R-:W-:Y:S01]  /*6d30*/  FFMA R8, R49, R0, R8 ;  /* 0x0000000031087223 */ /* 0x000fe20000000008 */
[----:B------:R-:W-:Y:S01]  /*6d40*/  LOP3.LUT R0, R61, 0xffff0000, RZ, 0xc0, !PT ;  /* 0xffff00003d007812 */ /* 0x000fe200078ec0ff */
[----:B------:R-:W-:Y:S01]  /*6d50*/  FMUL R9, R47, R13 ;  /* 0x0000000d2f097220 */ /* 0x000fe20000400000 */
[----:B------:R-:W-:Y:S01]  /*6d60*/  F2FP.BF16.F32.PACK_AB R54, R5, R4 ;  /* 0x000000040536723e */ /* 0x000fe200000010ff */
[----:B------:R-:W-:Y:S01]  /*6d70*/  FMUL R10, R47, R14 ;  /* 0x0000000e2f0a7220 */ /* 0x000fe20000400000 */
[----:B------:R-:W-:Y:S01]  /*6d80*/  F2FP.BF16.F32.PACK_AB R55, R11, R6 ;  /* 0x000000060b37723e */ /* 0x000fe200000010ff */
[----:B------:R-:W-:Y:S01]  /*6d90*/  FMUL R15, R47, R15 ;  /* 0x0000000f2f0f7220 */ /* 0x000fe20000400000 */
[----:B------:R-:W-:Y:S01]  /*6da0*/  SHF.L.U32 R4, R77, 0x10, RZ ;  /* 0x000000104d047819 */ /* 0x000fe200000006ff */
[C---:B------:R-:W-:Y:S01]  /*6db0*/  FFMA R9, R49.reuse, R2, R9 ;  /* 0x0000000231097223 */ /* 0x040fe20000000009 */
[C---:B------:R-:W-:Y:S01]  /*6dc0*/  SHF.L.U32 R2, R62.reuse, 0x10, RZ ;  /* 0x000000103e027819 */ /* 0x040fe200000006ff */
[C---:B------:R-:W-:Y:S01]  /*6dd0*/  FFMA R10, R49.reuse, R3, R10 ;  /* 0x00000003310a7223 */ /* 0x040fe2000000000a */
[----:B------:R-:W-:Y:S01]  /*6de0*/  LOP3.LUT R3, R62, 0xffff0000, RZ, 0xc0, !PT ;  /* 0xffff00003e037812 */ /* 0x000fe200078ec0ff */
[----:B------:R-:W-:Y:S01]  /*6df0*/  FFMA R15, R49, R0, R15 ;  /* 0x00000000310f7223 */ /* 0x000fe2000000000f */
[----:B------:R-:W-:Y:S01]  /*6e00*/  SHF.L.U32 R0, R63, 0x10, RZ ;  /* 0x000000103f007819 */ /* 0x000fe200000006ff */
[----:B------:R-:W-:Y:S01]  /*6e10*/  FMUL R13, R47, R17 ;  /* 0x000000112f0d7220 */ /* 0x000fe20000400000 */
[----:B------:R-:W-:Y:S01]  /*6e20*/  F2FP.BF16.F32.PACK_AB R8, R9, R8 ;  /* 0x000000080908723e */ /* 0x000fe200000010ff */
[----:B------:R-:W-:Y:S01]  /*6e30*/  FMUL R14, R47, R18 ;  /* 0x000000122f0e7220 */ /* 0x000fe20000400000 */
[----:B------:R-:W-:Y:S01]  /*6e40*/  F2FP.BF16.F32.PACK_AB R9, R15, R10 ;  /* 0x0000000a0f09723e */ /* 0x000fe200000010ff */
[----:B------:R-:W-:Y:S01]  /*6e50*/  FFMA R12, R49, R2, R12 ;  /* 0x00000002310c7223 */ /* 0x000fe2000000000c */
[----:B------:R-:W-:Y:S01]  /*6e60*/  LOP3.LUT R2, R63, 0xffff0000, RZ, 0xc0, !PT ;  /* 0xffff00003f027812 */ /* 0x000fe200078ec0ff */
[----:B------:R-:W-:Y:S01]  /*6e70*/  FFMA R13, R49, R3, R13 ;  /* 0x00000003310d7223 */ /* 0x000fe2000000000d */
[----:B------:R-:W-:Y:S01]  /*6e80*/  SHF.L.U32 R3, R69, 0x10, RZ ;  /* 0x0000001045037819 */ /* 0x000fe200000006ff */
[----:B------:R-:W-:Y:S01]  /*6e90*/  FFMA R14, R49, R0, R14 ;  /* 0x00000000310e7223 */ /* 0x000fe2000000000e */
[C---:B------:R-:W-:Y:S01]  /*6ea0*/  SHF.L.U32 R0, R68.reuse, 0x10, RZ ;  /* 0x0000001044007819 */ /* 0x040fe200000006ff */
[----:B------:R-:W-:Y:S01]  /*6eb0*/  FMUL R19, R47, R19 ;  /* 0x000000132f137220 */ /* 0x000fe20000400000 */
[----:B------:R-:W-:Y:S01]  /*6ec0*/  F2FP.BF16.F32.PACK_AB R10, R13, R12 ;  /* 0x0000000c0d0a723e */ /* 0x000fe200000010ff */
[----:B------:R-:W-:Y:S01]  /*6ed0*/  FMUL R17, R47, R21 ;  /* 0x000000152f117220 */ /* 0x000fe20000400000 */
[----:B------:R-:W-:Y:S01]  /*6ee0*/  LOP3.LUT R5, R79, 0xffff0000, RZ, 0xc0, !PT ;  /* 0xffff00004f057812 */ /* 0x000fe200078ec0ff */
[C---:B------:R-:W-:Y:S01]  /*6ef0*/  FFMA R19, R49.reuse, R2, R19 ;  /* 0x0000000231137223 */ /* 0x040fe20000000013 */
[----:B------:R-:W-:Y:S01]  /*6f00*/  LOP3.LUT R2, R68, 0xffff0000, RZ, 0xc0, !PT ;  /* 0xffff000044027812 */ /* 0x000fe200078ec0ff */
[----:B------:R1:W-:Y:S01]  /*6f10*/  STS.128 [R100+0x2000], R52 ;  /* 0x0020003464007388 */ /* 0x0003e20000000c00 */
[----:B------:R-:W-:Y:S01]  /*6f20*/  FFMA R16, R49, R0, R16 ;  /* 0x0000000031107223 */ /* 0x000fe20000000010 */
[----:B------:R-:W-:Y:S01]  /*6f30*/  LOP3.LUT R0, R69, 0xffff0000, RZ, 0xc0, !PT ;  /* 0xffff000045007812 */ /* 0x000fe200078ec0ff */
[----:B------:R-:W-:Y:S01]  /*6f40*/  FMUL R18, R47, R22 ;  /* 0x000000162f127220 */ /* 0x000fe20000400000 */
[----:B------:R-:W-:Y:S01]  /*6f50*/  F2FP.BF16.F32.PACK_AB R11, R19, R14 ;  /* 0x0000000e130b723e */ /* 0x000fe200000010ff */
[----:B------:R-:W-:Y:S01]  /*6f60*/  FMUL R23, R47, R23 ;  /* 0x000000172f177220 */ /* 0x000fe20000400000 */
[C---:B------:R-:W-:Y:S01]  /*6f70*/  FFMA R17, R49.reuse, R2, R17 ;  /* 0x0000000231117223 */ /* 0x040fe20000000011 */
[C---:B------:R-:W-:Y:S01]  /*6f80*/  SHF.L.U32 R2, R70.reuse, 0x10, RZ ;  /* 0x0000001046027819 */ /* 0x040fe200000006ff */
[----:B------:R-:W-:Y:S01]  /*6f90*/  FFMA R18, R49, R3, R18 ;  /* 0x0000000331127223 */ /* 0x000fe20000000012 */
[----:B------:R-:W-:Y:S01]  /*6fa0*/  SHF.L.U32 R3, R71, 0x10, RZ ;  /* 0x0000001047037819 */ /* 0x000fe200000006ff */
[----:B------:R1:W-:Y:S01]  /*6fb0*/  STS.128 [R99+0x2010], R8 ;  /* 0x0020100863007388 */ /* 0x0003e20000000c00 */
[----:B------:R-:W-:Y:S01]  /*6fc0*/  F2FP.BF16.F32.PACK_AB R16, R17, R16 ;  /* 0x000000101110723e */ /* 0x000fe200000010ff */
[----:B------:R-:W-:Y:S01]  /*6fd0*/  FFMA R23, R49, R0, R23 ;  /* 0x0000000031177223 */ /* 0x000fe20000000017 */
[----:B------:R-:W-:Y:S01]  /*6fe0*/  LOP3.LUT R0, R70, 0xffff0000, RZ, 0xc0, !PT ;  /* 0xffff000046007812 */ /* 0x000fe200078ec0ff */
[C---:B------:R-:W-:Y:S01]  /*6ff0*/  FMUL R21, R47.reuse, R25 ;  /* 0x000000192f157220 */ /* 0x040fe20000400000 */
[----:B------:R-:W-:Y:S01]  /*7000*/  FMUL R22, R47, R26 ;  /* 0x0000001a2f167220 */ /* 0x000fe20000400000 */
[C---:B------:R-:W-:Y:S01]  /*7010*/  FFMA R20, R49.reuse, R2, R20 ;  /* 0x0000000231147223 */ /* 0x040fe20000000014 */
[C---:B------:R-:W-:Y:S01]  /*7020*/  SHF.L.U32 R2, R76.reuse, 0x10, RZ ;  /* 0x000000104c027819 */ /* 0x040fe200000006ff */
[----:B------:R-:W-:Y:S01]  /*7030*/  FFMA R21, R49, R0, R21 ;  /* 0x0000000031157223 */ /* 0x000fe20000000015 */
[----:B------:R-:W-:Y:S01]  /*7040*/  LOP3.LUT R0, R71, 0xffff0000, RZ, 0xc0, !PT ;  /* 0xffff000047007812 */ /* 0x000fe200078ec0ff */
[----:B------:R-:W-:Y:S01]  /*7050*/  FFMA R22, R49, R3, R22 ;  /* 0x0000000331167223 */ /* 0x000fe20000000016 */
[C---:B------:R-:W-:Y:S01]  /*7060*/  FMUL R27, R47.reuse, R27 ;  /* 0x0000001b2f1b7220 */ /* 0x040fe20000400000 */
[----:B------:R-:W-:Y:S01]  /*7070*/  LOP3.LUT R3, R76, 0xffff0000, RZ, 0xc0, !PT ;  /* 0xffff00004c037812 */ /* 0x000fe200078ec0ff */
[C---:B------:R-:W-:Y:S01]  /*7080*/  FMUL R25, R47.reuse, R29 ;  /* 0x0000001d2f197220 */ /* 0x040fe20000400000 */
[----:B------:R-:W-:Y:S01]  /*7090*/  FMUL R26, R47, R30 ;  /* 0x0000001e2f1a7220 */ /* 0x000fe20000400000 */
[C---:B------:R-:W-:Y:S01]  /*70a0*/  FFMA R27, R49.reuse, R0, R27 ;  /* 0x00000000311b7223 */ /* 0x040fe2000000001b */
[----:B------:R-:W-:Y:S01]  /*70b0*/  FFMA R24, R49, R2, R24 ;  /* 0x0000000231187223 */ /* 0x000fe20000000018 */
[----:B------:R-:W-:Y:S01]  /*70c0*/  LOP3.LUT R0, R77, 0xffff0000, RZ, 0xc0, !PT ;  /* 0xffff00004d007812 */ /* 0x000fe200078ec0ff */
[----:B------:R-:W-:Y:S01]  /*70d0*/  FFMA R25, R49, R3, R25 ;  /* 0x0000000331197223 */ /* 0x000fe20000000019 */
[----:B------:R-:W-:Y:S01]  /*70e0*/  FMUL R31, R47, R31 ;  /* 0x0000001f2f1f7220 */ /* 0x000fe20000400000 */
[C---:B------:R-:W-:Y:S01]  /*70f0*/  SHF.L.U32 R2, R78.reuse, 0x10, RZ ;  /* 0x000000104e027819 */ /* 0x040fe200000006ff */
[----:B------:R-:W-:Y:S01]  /*7100*/  FFMA R26, R49, R4, R26 ;  /* 0x00000004311a7223 */ /* 0x000fe2000000001a */
[----:B------:R-:W-:Y:S01]  /*7110*/  LOP3.LUT R3, R78, 0xffff0000, RZ, 0xc0, !PT ;  /* 0xffff00004e037812 */ /* 0x000fe200078ec0ff */
[----:B------:R-:W-:Y:S01]  /*7120*/  FMUL R29, R47, R33 ;  /* 0x000000212f1d7220 */ /* 0x000fe20000400000 */
[----:B------:R-:W-:Y:S01]  /*7130*/  SHF.L.U32 R4, R79, 0x10, RZ ;  /* 0x000000104f047819 */ /* 0x000fe200000006ff */
[----:B------:R-:W-:Y:S01]  /*7140*/  FMUL R30, R47, R34 ;  /* 0x000000222f1e7220 */ /* 0x000fe20000400000 */
[----:B------:R-:W-:Y:S01]  /*7150*/  F2FP.BF16.F32.PACK_AB R17, R23, R18 ;  /* 0x000000121711723e */ /* 0x000fe200000010ff */
[----:B------:R-:W-:Y:S01]  /*7160*/  FFMA R31, R49, R0, R31 ;  /* 0x00000000311f7223 */ /* 0x000fe2000000001f */
[----:B------:R-:W-:Y:S01]  /*7170*/  FMUL R35, R47, R35 ;  /* 0x000000232f237220 */ /* 0x000fe20000400000 */
[----:B------:R-:W-:Y:S01]  /*7180*/  F2FP.BF16.F32.PACK_AB R18, R21, R20 ;  /* 0x000000141512723e */ /* 0x000fe200000010ff */
[----:B------:R-:W-:Y:S01]  /*7190*/  FFMA R28, R49, R2, R28 ;  /* 0x00000002311c7223 */ /* 0x000fe2000000001c */
[----:B------:R-:W-:Y:S01]  /*71a0*/  F2FP.BF16.F32.PACK_AB R19, R27, R22 ;  /* 0x000000161b13723e */ /* 0x000fe200000010ff */
[C---:B------:R-:W-:Y:S01]  /*71b0*/  FFMA R29, R49.reuse, R3, R29 ;  /* 0x00000003311d7223 */ /* 0x040fe2000000001d */
[C---:B------:R-:W-:Y:S01]  /*71c0*/  FFMA R30, R49.reuse, R4, R30 ;  /* 0x00000004311e7223 */ /* 0x040fe2000000001e */
[----:B------:R-:W-:Y:S01]  /*71d0*/  FFMA R35, R49, R5, R35 ;  /* 0x0000000531237223 */ /* 0x000fe20000000023 */
[----:B------:R-:W-:Y:S01]  /*71e0*/  F2FP.BF16.F32.PACK_AB R24, R25, R24 ;  /* 0x000000181918723e */ /* 0x000fe200000010ff */
[----:B------:R1:W-:Y:S01]  /*71f0*/  STS.128 [R98+0x2020], R16 ;  /* 0x0020201062007388 */ /* 0x0003e20000000c00 */
[----:B------:R-:W-:Y:S02]  /*7200*/  F2FP.BF16.F32.PACK_AB R25, R31, R26 ;  /* 0x0000001a1f19723e */ /* 0x000fe400000010ff */
[----:B------:R-:W-:Y:S02]  /*7210*/  F2FP.BF16.F32.PACK_AB R26, R29, R28 ;  /* 0x0000001c1d1a723e */ /* 0x000fe400000010ff */
[----:B------:R-:W-:Y:S02]  /*7220*/  F2FP.BF16.F32.PACK_AB R27, R35, R30 ;  /* 0x0000001e231b723e */ /* 0x000fe400000010ff */
[----:B------:R-:W-:Y:S02]  /*7230*/  LEA R0, R65, UR48, 0x3 ;  /* 0x0000003041007c11 */ /* 0x000fe4000f8e18ff */
[----:B------:R-:W-:Y:S01]  /*7240*/  @P6 SHF.L.U32 R2, R97, 0x1f, RZ ;  /* 0x0000001f61026819 */ /* 0x000fe200000006ff */
        /* <DEDUP_REMOVED lines=9> */
[----:B------:R-:W-:Y:S02]  /*72e0*/  UIADD3 UR8, UP0, UPT, UR52, 0x680, URZ ;  /* 0x0000068034087890 */ /* 0x000fe4000ff1e0ff */
[----:B------:R-:W-:Y:S02]  /*72f0*/  UIADD3 UR5, UPT, UPT, UR41, 0x20, URZ ;  /* 0x0000002029057890 */ /* 0x000fe4000fffe0ff */
[----:B------:R-:W-:Y:S02]  /*7300*/  UIADD3 UR4, UPT, UPT, UR48, 0x2200, URZ ;  /* 0x0000220030047890 */ /* 0x000fe4000fffe0ff */
[----:B------:R-:W-:Y:S01]  /*7310*/  UIADD3.X UR9, UPT, UPT, URZ, UR53, URZ, UP0, !UPT ;  /* 0x00000035ff097290 */ /* 0x000fe200087fe4ff */
[----:B------:R-:W-:Y:S01]  /*7320*/  UMOV UR6, UR42 ;  /* 0x0000002a00067c82 */ /* 0x000fe20008000000 */
[----:B------:R-:W-:Y:S07]  /*7330*/  UMOV UR7, UR36 ;  /* 0x0000002400077c82 */ /* 0x000fee0008000000 */
[----:B------:R2:W-:Y:S01]  /*7340*/  UTMASTG.3D [UR4], [UR8] ;  /* 0x00000004080073b5 */ /* 0x0005e20008010000 */
[----:B------:R0:W-:Y:S01]  /*7350*/  UTMACMDFLUSH ;  /* 0x00000000000079b7 */ /* 0x0001e20000000000 */
[----:B--2---:R-:W-:Y:S04]  /*7360*/  DEPBAR.LE SB0, 0x1 ;  /* 0x000080400000791a */ /* 0x004fe80000000000 */
.L_x_110:
[----:B------:R-:W-:Y:S05]  /*7370*/  BSYNC.RECONVERGENT B0 ;  /* 0x0000000000007941 */ /* 0x000fea0003800200 */
.L_x_109:
[----:B------:R-:W-:Y:S01]  /*7380*/  BAR.SYNC.DEFER_BLOCKING 0x1, 0x80 ;  /* 0x0042000000007b1d */ /* 0x000fe20000010000 */
[----:B------:R-:W-:Y:S04]  /*7390*/  UIADD3 UR40, UPT, UPT, UR51, 0x1, URZ ;  /* 0x0000000133287890 */ /* 0x000fe8000fffe0ff */
[----:B------:R-:W-:Y:S04]  /*73a0*/  UISETP.NE.AND UP0, UPT, UR40, 0x4, UPT ;  /* 0x000000042800788c */ /* 0x000fe8000bf05270 */
[----:B------:R-:W-:Y:S01]  /*73b0*/  USEL UR40, UR40, URZ, UP0 ;  /* 0x000000ff28287287 */ /* 0x000fe20008000000 */
[----:B------:R2:W-:Y:S01]  /*73c0*/  @P6 SYNCS.ARRIVE.TRANS64.RED.A1T0 RZ, [R72+URZ], RZ ;  /* 0x000000ff48ff69a7 */ /* 0x0005e200081004ff */
[----:B------:R-:W-:Y:S01]  /*73d0*/  BSSY B1, `(.L_x_111) ;  /* 0x0000017000017945 */ /* 0x000fe20003800000 */
[----:B------:R-:W4:Y:S02]  /*73e0*/  @P6 SYNCS.PHASECHK.TRANS64.TRYWAIT P0, [R0+URZ+0x60], R2 ;  /* 0x00006002000065a7 */ /* 0x000f2400080011ff */
[----:B----4-:R-:W-:Y:S01]  /*73f0*/  @P6 SEL R66, RZ, 0x1, !P0 ;  /* 0x00000001ff426807 */ /* 0x010fe20004000000 */
[----:B--2---:R-:W-:Y:S06]  /*7400*/  @!P6 BRA `(.L_x_112) ;  /* 0x00000000004ce947 */ /* 0x004fec0003800000 */
        /* <DEDUP_REMOVED lines=9> */
[----:B------:R-:W-:Y:S04]  /*74a0*/  SHF.L.U32 R6, R97, 0x1f, RZ ;  /* 0x0000001f61067819 */ /* 0x000fe800000006ff */
[----:B------:R-:W2:Y:S02]  /*74b0*/  SYNCS.PHASECHK.TRANS64.TRYWAIT P0, [R0+URZ+0x60], R6 ;  /* 0x00006006000075a7 */ /* 0x000ea400080011ff */
[----:B--2---:R-:W-:Y:S05]  /*74c0*/  @!P0 BRA `(.L_x_115) ;  /* 0x0000002400948947 */ /* 0x004fea0003800000 */
.L_x_114:
[----:B------:R-:W-:Y:S05]  /*74d0*/  BSYNC B0 ;  /* 0x0000000000007941 */ /* 0x000fea0003800000 */
.L_x_113:
[----:B------:R-:W-:Y:S02]  /*74e0*/  ISETP.NE.AND P0, PT, R67, RZ, PT ;  /* 0x000000ff4300720c */ /* 0x000fe40003f05270 */
[----:B------:R-:W-:Y:S11]  /*74f0*/  IADD3 R65, PT, PT, R65, 0x1, RZ ;  /* 0x0000000141417810 */ /* 0x000ff60007ffe0ff */
[----:B------:R4:W1:Y:S04]  /*7500*/  @P0 LDS.128 R56, [R5] ;  /* 0x0000000005380984 */ /* 0x0008680000000c00 */
[----:B------:R4:W1:Y:S04]  /*7510*/  @P0 LDS.128 R60, [R4+0x10] ;  /* 0x00001000043c0984 */ /* 0x0008680000000c00 */
[----:B------:R4:W1:Y:S04]  /*7520*/  @P0 LDS.128 R68, [R3+0x20] ;  /* 0x0000200003440984 */ /* 0x0008680000000c00 */
[----:B------:R4:W1:Y:S02]  /*7530*/  @P0 LDS.128 R76, [R2+0x30] ;  /* 0x00003000024c0984 */ /* 0x0008640000000c00 */
.L_x_112:
[----:B------:R-:W-:Y:S05]  /*7540*/  BSYNC B1 ;  /* 0x0000000000017941 */ /* 0x000fea0003800000 */
.L_x_111:
        /* <DEDUP_REMOVED lines=21> */
.L_x_116:
        /* <DEDUP_REMOVED lines=146> */
.L_x_118:
[----:B------:R-:W-:Y:S05]  /*7fc0*/  BSYNC.RECONVERGENT B0 ;  /* 0x0000000000007941 */ /* 0x000fea0003800200 */
.L_x_117:
        /* <DEDUP_REMOVED lines=21> */
.L_x_122:
[----:B------:R-:W-:Y:S05]  /*8120*/  BSYNC B0 ;  /* 0x0000000000007941 */ /* 0x000fea0003800000 */
.L_x_121:
[----:B------:R-:W-:Y:S11]  /*8130*/  ISETP.NE.AND P0, PT, R67, RZ, PT ;  /* 0x000000ff4300720c */ /* 0x000ff60003f05270 */
[----:B------:R-:W-:Y:S02]  /*8140*/  @!UPT UIADD3 URZ, UPT, UPT, URZ, URZ, URZ ;  /* 0x000000fffffff290 */ /* 0x000fe4000fffe0ff */
[----:B------:R4:W1:Y:S04]  /*8150*/  @P0 LDS.128 R56, [R4] ;  /* 0x0000000004380984 */ /* 0x0008680000000c00 */
[----:B------:R4:W1:Y:S04]  /*8160*/  @P0 LDS.128 R60, [R3+0x10] ;  /* 0x00001000033c0984 */ /* 0x0008680000000c00 */
[----:B------:R4:W1:Y:S04]  /*8170*/  @P0 LDS.128 R68, [R2+0x20] ;  /* 0x0000200002440984 */ /* 0x0008680000000c00 */
[----:B------:R4:W1:Y:S02]  /*8180*/  @P0 LDS.128 R76, [R65+0x30] ;  /* 0x00003000414c0984 */ /* 0x0008640000000c00 */
.L_x_120:
[----:B------:R-:W-:Y:S05]  /*8190*/  BSYNC B1 ;  /* 0x0000000000017941 */ /* 0x000fea0003800000 */
.L_x_119:
        /* <DEDUP_REMOVED lines=21> */
.L_x_124:
[----:B------:R-:W-:Y:S01]  /*82f0*/  ISETP.NE.AND P0, PT, R102, RZ, PT ;  /* 0x000000ff6600720c */ /* 0x000fe20003f05270 */
[----:B------:R-:W-:Y:S05]  /*8300*/  WARPSYNC.ALL ;  /* 0x0000000000007948 */ /* 0x000fea0003800000 */
[----:B------:R-:W-:Y:S01]  /*8310*/  R2UR UR4, R48 ;  /* 0x00000000300472ca */ /* 0x000fe200000e0000 */
[----:B------:R-:W-:Y:S01]  /*8320*/  BSSY.RECONVERGENT B0, `(.L_x_125) ;  /* 0x000008c000007945 */ /* 0x000fe20003800200 */
[----:B------:R-:W-:Y:S02]  /*8330*/  R2UR UR5, R64 ;  /* 0x00000000400572ca */ /* 0x000fe400000e0000 */
[C---:B-1----:R-:W-:Y:S02]  /*8340*/  SHF.L.U32 R0, R56.reuse, 0x10, RZ ;  /* 0x0000001038007819 */ /* 0x042fe400000006ff */
[----:B----4-:R-:W-:Y:S02]  /*8350*/  LOP3.LUT R2, R56, 0xffff0000, RZ, 0xc0, !PT ;  /* 0xffff000038027812 */ /* 0x010fe400078ec0ff */
[C---:B------:R-:W-:Y:S02]  /*8360*/  SHF.L.U32 R3, R57.reuse, 0x10, RZ ;  /* 0x0000001039037819 */ /* 0x040fe400000006ff */
[----:B------:R-:W-:Y:S02]  /*8370*/  LOP3.LUT R48, R57, 0xffff0000, RZ, 0xc0, !PT ;  /* 0xffff000039307812 */ /* 0x000fe400078ec0ff */
[C---:B------:R-:W-:Y:S01]  /*8380*/  SHF.L.U32 R50, R58.reuse, 0x10, RZ ;  /* 0x000000103a327819 */ /* 0x040fe200000006ff */
[----:B------:R-:W1:Y:S01]  /*8390*/  LDTM.x32 R4, tmem[UR4+0x60] ;  /* 0x00006004000479ee */ /* 0x000e6200082c0000 */
[----:B------:R-:W-:Y:S01]  /*83a0*/  LOP3.LUT R51, R58, 0xffff0000, RZ, 0xc0, !PT ;  /* 0xffff00003a337812 */ /* 0x000fe200078ec0ff */
[----:B------:R-:W-:Y:S01]  /*83b0*/  NOP ;  /* 0x0000000000007918 */ /* 0x000fe20000000000 */
[C---:B------:R-:W-:Y:S01]  /*83c0*/  SHF.L.U32 R52, R59.reuse, 0x10, RZ ;  /* 0x000000103b347819 */ /* 0x040fe200000006ff */
[----:B------:R-:W-:Y:S01]  /*83d0*/  UIADD3 UR5, UPT, UPT, UR5, 0xf0, URZ ;  /* 0x000000f005057890 */ /* 0x000fe2000fffe0ff */
[----:B------:R-:W-:Y:S02]  /*83e0*/  LOP3.LUT R53, R59, 0xffff0000, RZ, 0xc0, !PT ;  /* 0xffff00003b357812 */ /* 0x000fe400078ec0ff */
[C---:B------:R-:W-:Y:S01]  /*83f0*/  SHF.L.U32 R54, R60.reuse, 0x10, RZ ;  /* 0x000000103c367819 */ /* 0x040fe200000006ff */
[----:B------:R-:W-:Y:S01]  /*8400*/  UPRMT UR5, UR37, 0x654, UR5 ;  /* 0x0000065425057896 */ /* 0x000fe20008000005 */
[----:B------:R-:W-:Y:S02]  /*8410*/  LOP3.LUT R55, R60, 0xffff0000, RZ, 0xc0, !PT ;  /* 0xffff00003c377812 */ /* 0x000fe400078ec0ff */
[C---:B------:R-:W-:Y:S02]  /*8420*/  SHF.L.U32 R56, R61.reuse, 0x10, RZ ;  /* 0x000000103d387819 */ /* 0x040fe400000006ff */
[----:B------:R-:W-:Y:S02]  /*8430*/  LOP3.LUT R57, R61, 0xffff0000, RZ, 0xc0, !PT ;  /* 0xffff00003d397812 */ /* 0x000fe400078ec0ff */
[C---:B------:R-:W-:Y:S02]  /*8440*/  SHF.L.U32 R58, R62.reuse, 0x10, RZ ;  /* 0x000000103e3a7819 */ /* 0x040fe400000006ff */
[----:B------:R-:W-:Y:S01]  /*8450*/  LOP3.LUT R59, R62, 0xffff0000, RZ, 0xc0, !PT ;  /* 0xffff00003e3b7812 */ /* 0x000fe200078ec0ff */
[----:B-1----:R-:W-:Y:S01]  /*8460*/  SYNCS.ARRIVE.TRANS64.RED.A1T0 RZ, [UR5], RZ ;  /* 0x000000ffffff79a7 */ /* 0x002fe20008100405 */
[C---:B------:R-:W-:Y:S02]  /*8470*/  SHF.L.U32 R60, R63.reuse, 0x10, RZ ;  /* 0x000000103f3c7819 */ /* 0x040fe400000006ff */
[----:B------:R-:W-:Y:S02]  /*8480*/  LOP3.LUT R61, R63, 0xffff0000, RZ, 0xc0, !PT ;  /* 0xffff00003f3d7812 */ /* 0x000fe400078ec0ff */
[C---:B------:R-:W-:Y:S01]  /*8490*/  SHF.L.U32 R62, R68.reuse, 0x10, RZ ;  /* 0x00000010443e7819 */ /* 0x040fe200000006ff */
[C---:B------:R-:W-:Y:S01]  /*84a0*/  FMUL R4, R47.reuse, R4 ;  /* 0x000000042f047220 */ /* 0x040fe20000400000 */
[C---:B------:R-:W-:Y:S01]  /*84b0*/  FMUL R5, R47.reuse, R5 ;  /* 0x000000052f057220 */ /* 0x040fe20000400000 */
[----:B------:R-:W-:Y:S01]  /*84c0*/  FMUL R6, R47, R6 ;  /* 0x000000062f067220 */ /* 0x000fe20000400000 */
[----:B------:R-:W-:Y:S01]  /*84d0*/  LOP3.LUT R63, R68, 0xffff0000, RZ, 0xc0, !PT ;  /* 0xffff0000443f7812 */ /* 0x000fe200078ec0ff */
[C---:B------:R-:W-:Y:S01]  /*84e0*/  FFMA R4, R49.reuse, R0, R4 ;  /* 0x0000000031047223 */ /* 0x040fe20000000004 */
[----:B------:R-:W-:Y:S01]  /*84f0*/  FFMA R5, R49, R2, R5 ;  /* 0x0000000231057223 */ /* 0x000fe20000000005 */
[----:B------:R-:W-:Y:S01]  /*8500*/  SHF.L.U32 R64, R69, 0x10, RZ ;  /* 0x0000001045407819 */ /* 0x000fe200000006ff */
[----:B------:R-:W-:Y:S01]  /*8510*/  FFMA R6, R49, R3, R6 ;  /* 0x0000000331067223 */ /* 0x000fe20000000006 */
[----:B------:R-:W-:Y:S01]  /*8520*/  FMUL R7, R47, R7 ;  /* 0x000000072f077220 */ /* 0x000fe20000400000 */
[----:B------:R-:W-:Y:S01]  /*8530*/  LOP3.LUT R65, R69, 0xffff0000, RZ, 0xc0, !PT ;  /* 0xffff000045417812 */ /* 0x000fe200078ec0ff */
[----:B------:R-:W-:Y:S01]  /*8540*/  FMUL R8, R47, R8 ;  /* 0x000000082f087220 */ /* 0x000fe20000400000 */
[----:B------:R-:W-:Y:S01]  /*8550*/  F2FP.BF16.F32.PACK_AB R4, R5, R4 ;  /* 0x000000040504723e */ /* 0x000fe200000010ff */
[----:B------:R-:W-:Y:S01]  /*8560*/  FFMA R7, R49, R48, R7 ;  /* 0x0000003031077223 */ /* 0x000fe20000000007 */
[----:B------:R-:W-:Y:S01]  /*8570*/  FMUL R9, R47, R9 ;  /* 0x000000092f097220 */ /* 0x000fe20000400000 */
[----:B------:R-:W-:Y:S01]  /*8580*/  FFMA R8, R49, R50, R8 ;  /* 0x0000003231087223 */ /* 0x000fe20000000008 */
[C---:B------:R-:W-:Y:S01]  /*8590*/  SHF.L.U32 R66, R70.reuse, 0x10, RZ ;  /* 0x0000001046427819 */ /* 0x040fe200000006ff */
[----:B------:R-:W-:Y:S01]  /*85a0*/  FMUL R0, R47, R10 ;  /* 0x0000000a2f007220 */ /* 0x000fe20000400000 */
[----:B------:R-:W-:Y:S01]  /*85b0*/  F2FP.BF16.F32.PACK_AB R5, R7, R6 ;  /* 0x000000060705723e */ /* 0x000fe200000010ff */
[----:B------:R-:W-:Y:S01]  /*85c0*/  FFMA R9, R49, R51, R9 ;  /* 0x0000003331097223 */ /* 0x000fe20000000009 */
[----:B------:R-:W-:Y:S01]  /*85d0*/  FMUL R2, R47, R11 ;  /* 0x0000000b2f027220 */ /* 0x000fe20000400000 */
[----:B------:R-:W-:Y:S01]  /*85e0*/  FFMA R0, R49, R52, R0 ;  /* 0x0000003431007223 */ /* 0x000fe20000000000 */
[----:B------:R-:W-:Y:S01]  /*85f0*/  LOP3.LUT R67, R70, 0xffff0000, RZ, 0xc0, !PT ;  /* 0xffff000046437812 */ /* 0x000fe200078ec0ff */
[----:B------:R-:W-:Y:S01]  /*8600*/  FMUL R3, R47, R12 ;  /* 0x0000000c2f037220 */ /* 0x000fe20000400000 */
[----:B------:R-:W-:Y:S01]  /*8610*/  F2FP.BF16.F32.PACK_AB R6, R9, R8 ;  /* 0x000000080906723e */ /* 0x000fe200000010ff */
[----:B------:R-:W-:Y:S01]  /*8620*/  FFMA R2, R49, R53, R2 ;  /* 0x0000003531027223 */ /* 0x000fe20000000002 */
[----:B------:R-:W-:Y:S01]  /*8630*/  FMUL R10, R47, R13 ;  /* 0x0000000d2f0a7220 */ /* 0x000fe20000400000 */
[----:B------:R-:W-:Y:S01]  /*8640*/  FFMA R3, R49, R54, R3 ;  /* 0x0000003631037223 */ /* 0x000fe20000000003 */
[----:B------:R-:W-:Y:S01]  /*8650*/  SHF.L.U32 R68, R71, 0x10, RZ ;  /* 0x0000001047447819 */ /* 0x000fe200000006ff */
[----:B------:R-:W-:Y:S01]  /*8660*/  FMUL R11, R47, R14 ;  /* 0x0000000e2f0b7220 */ /* 0x000fe20000400000 */
[----:B------:R-:W-:Y:S01]  /*8670*/  F2FP.BF16.F32.PACK_AB R7, R2, R0 ;  /* 0x000000000207723e */ /* 0x000fe200000010ff */
[----:B------:R-:W-:Y:S01]  /*8680*/  FFMA R10, R49, R55, R10 ;  /* 0x00000037310a7223 */ /* 0x000fe2000000000a */
[C---:B------:R-:W-:Y:S01]  /*8690*/  FMUL R15, R47.reuse, R15 ;  /* 0x0000000f2f0f7220 */ /* 0x040fe20000400000 */
[C---:B------:R-:W-:Y:S01]  /*86a0*/  FMUL R12, R47.reuse, R16 ;  /* 0x000000102f0c7220 */ /* 0x040fe20000400000 */
[----:B------:R-:W-:Y:S01]  /*86b0*/  FMUL R13, R47, R17 ;  /* 0x000000112f0d7220 */ /* 0x000fe20000400000 */
[----:B------:R1:W-:Y:S01]  /*86c0*/  STS.128 [R100+0x6000], R4 ;  /* 0x0060000464007388 */ /* 0x0003e20000000c00 */
[----:B------:R-:W-:Y:S01]  /*86d0*/  LOP3.LUT R69, R71, 0xffff0000, RZ, 0xc0, !PT ;  /* 0xffff000047457812 */ /* 0x000fe200078ec0ff */
[C---:B------:R-:W-:Y:S01]  /*86e0*/  FFMA R11, R49.reuse, R56, R11 ;  /* 0x00000038310b7223 */ /* 0x040fe2000000000b */
[----:B------:R-:W-:Y:S01]  /*86f0*/  SHF.L.U32 R70, R76, 0x10, RZ ;  /* 0x000000104c467819 */ /* 0x000fe200000006ff */
[C---:B------:R-:W-:Y:S01]  /*8700*/  FFMA R15, R49.reuse, R57, R15 ;  /* 0x00000039310f7223 */ /* 0x040fe2000000000f */
[----:B------:R-:W-:Y:S01]  /*8710*/  F2FP.BF16.F32.PACK_AB R8, R10, R3 ;  /* 0x000000030a08723e */ /* 0x000fe200000010ff */
[C---:B------:R-:W-:Y:S01]  /*8720*/  FFMA R12, R49.reuse, R58, R12 ;  /* 0x0000003a310c7223 */ /* 0x040fe2000000000c */
[----:B------:R-:W-:Y:S01]  /*8730*/  FFMA R13, R49, R59, R13 ;  /* 0x0000003b310d7223 */ /* 0x000fe2000000000d */
[C---:B------:R-:W-:Y:S01]  /*8740*/  FMUL R14, R47.reuse, R18 ;  /* 0x000000122f0e7220 */ /* 0x040fe20000400000 */
[C---:B------:R-:W-:Y:S01]  /*8750*/  FMUL R19, R47.reuse, R19 ;  /* 0x000000132f137220 */ /* 0x040fe20000400000 */
[C---:B------:R-:W-:Y:S01]  /*8760*/  FMUL R16, R47.reuse, R20 ;  /* 0x000000142f107220 */ /* 0x040fe20000400000 */
[----:B------:R-:W-:Y:S01]  /*8770*/  FMUL R17, R47, R21 ;  /* 0x000000152f117220 */ /* 0x000fe20000400000 */
[----:B------:R-:W-:Y:S01]  /*8780*/  FFMA R14, R49, R60, R14 ;  /* 0x0000003c310e7223 */ /* 0x000fe2000000000e */
        /* <DEDUP_REMOVED lines=9> */
[----:B------:R-:W-:Y:S01]  /*8820*/  F2FP.BF16.F32.PACK_AB R9, R15, R11 ;  /* 0x0000000b0f09723e */ /* 0x000fe200000010ff */
[----:B------:R-:W-:Y:S01]  /*8830*/  FFMA R23, R49, R65, R23 ;  /* 0x0000004131177223 */ /* 0x000fe20000000017 */
[----:B------:R-:W-:Y:S01]  /*8840*/  FMUL R27, R47, R27 ;  /* 0x0000001b2f1b7220 */ /* 0x000fe20000400000 */
[----:B------:R-:W-:Y:S01]  /*8850*/  F2FP.BF16.F32.PACK_AB R10, R13, R12 ;  /* 0x0000000c0d0a723e */ /* 0x000fe200000010ff */
[----:B------:R-:W-:Y:S01]  /*8860*/  FFMA R20, R49, R66, R20 ;  /* 0x0000004231147223 */ /* 0x000fe20000000014 */
[----:B------:R-:W-:Y:S01]  /*8870*/  F2FP.BF16.F32.PACK_AB R11, R19, R14 ;  /* 0x0000000e130b723e */ /* 0x000fe200000010ff */
[----:B------:R-:W-:Y:S01]  /*8880*/  FMUL R24, R47, R28 ;  /* 0x0000001c2f187220 */ /* 0x000fe20000400000 */
[----:B------:R-:W-:Y:S01]  /*8890*/  LOP3.LUT R71, R76, 0xffff0000, RZ, 0xc0, !PT ;  /* 0xffff00004c477812 */ /* 0x000fe200078ec0ff */
[----:B------:R-:W-:Y:S01]  /*88a0*/  FFMA R21, R49, R67, R21 ;  /* 0x0000004331157223 */ /* 0x000fe20000000015 */
[----:B------:R-:W-:Y:S01]  /*88b0*/  SHF.L.U32 R72, R77, 0x10, RZ ;  /* 0x000000104d487819 */ /* 0x000fe200000006ff */
[----:B------:R1:W-:Y:S01]  /*88c0*/  STS.128 [R99+0x6010], R8 ;  /* 0x0060100863007388 */ /* 0x0003e20000000c00 */
[----:B------:R-:W-:Y:S01]  /*88d0*/  FMUL R25, R47, R29 ;  /* 0x0000001d2f197220 */ /* 0x000fe20000400000 */
[----:B------:R-:W-:Y:S01]  /*88e0*/  FFMA R22, R49, R68, R22 ;  /* 0x0000004431167223 */ /* 0x000fe20000000016 */
[----:B------:R-:W-:Y:S01]  /*88f0*/  LOP3.LUT R73, R77, 0xffff0000, RZ, 0xc0, !PT ;  /* 0xffff00004d497812 */ /* 0x000fe200078ec0ff */
[----:B------:R-:W-:Y:S01]  /*8900*/  FMUL R26, R47, R30 ;  /* 0x0000001e2f1a7220 */ /* 0x000fe20000400000 */
[----:B------:R-:W-:Y:S01]  /*8910*/  FFMA R27, R49, R69, R27 ;  /* 0x00000045311b7223 */ /* 0x000fe2000000001b */
[C---:B------:R-:W-:Y:S01]  /*8920*/  SHF.L.U32 R74, R78.reuse, 0x10, RZ ;  /* 0x000000104e4a7819 */ /* 0x040fe200000006ff */
[----:B------:R-:W-:Y:S01]  /*8930*/  FMUL R31, R47, R31 ;  /* 0x0000001f2f1f7220 */ /* 0x000fe20000400000 */
[----:B------:R-:W-:Y:S01]  /*8940*/  FFMA R24, R49, R70, R24 ;  /* 0x0000004631187223 */ /* 0x000fe20000000018 */
[----:B------:R-:W-:Y:S01]  /*8950*/  LOP3.LUT R75, R78, 0xffff0000, RZ, 0xc0, !PT ;  /* 0xffff00004e4b7812 */ /* 0x000fe200078ec0ff */
[----:B------:R-:W-:Y:S01]  /*8960*/  FMUL R28, R47, R32 ;  /* 0x000000202f1c7220 */ /* 0x000fe20000400000 */
[----:B------:R-:W-:Y:S01]  /*8970*/  FFMA R25, R49, R71, R25 ;  /* 0x0000004731197223 */ /* 0x000fe20000000019 */
[----:B------:R-:W-:Y:S01]  /*8980*/  SHF.L.U32 R76, R79, 0x10, RZ ;  /* 0x000000104f4c7819 */ /* 0x000fe200000006ff */
[----:B------:R-:W-:Y:S01]  /*8990*/  FMUL R29, R47, R33 ;  /* 0x000000212f1d7220 */ /* 0x000fe20000400000 */
[----:B------:R-:W-:Y:S01]  /*89a0*/  F2FP.BF16.F32.PACK_AB R16, R17, R16 ;  /* 0x000000101110723e */ /* 0x000fe200000010ff */
[----:B------:R-:W-:Y:S01]  /*89b0*/  FFMA R26, R49, R72, R26 ;  /* 0x00000048311a7223 */ /* 0x000fe2000000001a */
[----:B------:R-:W-:Y:S01]  /*89c0*/  LOP3.LUT R77, R79, 0xffff0000, RZ, 0xc0, !PT ;  /* 0xffff00004f4d7812 */ /* 0x000fe200078ec0ff */
        /* <DEDUP_REMOVED lines=33> */
.L_x_126:
[----:B------:R-:W-:Y:S05]  /*8be0*/  BSYNC.RECONVERGENT B0 ;  /* 0x0000000000007941 */ /* 0x000fea0003800200 */
.L_x_125:
[----:B------:R-:W-:Y:S01]  /*8bf0*/  BAR.SYNC.DEFER_BLOCKING 0x1, 0x80 ;  /* 0x0042000000007b1d */ /* 0x000fe20000010000 */
[----:B------:R-:W-:Y:S01]  /*8c00*/  UISETP.NE.AND UP0, UPT, UR49, -0x4, UPT ;  /* 0xfffffffc3100788c */ /* 0x000fe2000bf05270 */
[----:B------:R-:W-:Y:S08]  /*8c10*/  IADD3 R45, PT, PT, R45, 0x1, RZ ;  /* 0x000000012d2d7810 */ /* 0x000ff00007ffe0ff */
[----:B------:R-:W-:Y:S05]  /*8c20*/  BRA.U !UP0, `(.L_x_127) ;  /* 0x0000000108287547 */ /* 0x000fea000b800000 */
[----:B------:R-:W-:Y:S01]  /*8c30*/  ISETP.NE.AND P0, PT, R107, RZ, PT ;  /* 0x000000ff6b00720c */ /* 0x000fe20003f05270 */
[----:B------:R-:W-:Y:S01]  /*8c40*/  IMAD.U32 R2, RZ, RZ, UR51 ;  /* 0x00000033ff027e24 */ /* 0x000fe2000f8e00ff */
[----:B------:R-:W-:Y:S01]  /*8c50*/  UIADD3 UR51, UPT, UPT, UR51, 0x1, URZ ;  /* 0x0000000133337890 */ /* 0x000fe2000fffe0ff */
[----:B------:R-:W-:Y:S03]  /*8c60*/  IMAD.U32 R0, RZ, RZ, UR37 ;  /* 0x00000025ff007e24 */ /* 0x000fe6000f8e00ff */
[----:B------:R-:W-:Y:S04]  /*8c70*/  UISETP.NE.AND UP0, UPT, UR51, 0x4, UPT ;  /* 0x000000043300788c */ /* 0x000fe8000bf05270 */
[----:B------:R-:W-:Y:S03]  /*8c80*/  USEL UR51, UR51, URZ, UP0 ;  /* 0x000000ff33337287 */ /* 0x000fe60008000000 */
[----:B------:R-:W-:Y:S05]  /*8c90*/  @P0 LEA R2, R2, UR48, 0x3 ;  /* 0x0000003002020c11 */ /* 0x000fea000f8e18ff */
[----:B------:R-:W-:Y:S05]  /*8ca0*/  @P0 VIADD R2, R2, 0x80 ;  /* 0x0000008002020836 */ /* 0x000fea0000000000 */
[----:B------:R-:W-:Y:S04]  /*8cb0*/  @P0 PRMT R0, R0, 0x654, R2 ;  /* 0x0000065400000816 */ /* 0x000fe80000000002 */
[----:B------:R2:W-:Y:S03]  /*8cc0*/  @P0 SYNCS.ARRIVE.TRANS64.RED.A1T0 RZ, [R0+URZ], RZ ;  /* 0x000000ff00ff09a7 */ /* 0x0005e600081004ff */
.L_x_127:
[----:B------:R-:W-:Y:S01]  /*8cd0*/  ISETP.NE.AND P2, PT, R103, RZ, PT ;  /* 0x000000ff6700720c */ /* 0x000fe20003f45270 */
[----:B------:R-:W-:Y:S01]  /*8ce0*/  UIADD3 UR49, UPT, UPT, UR49, 0x4, URZ ;  /* 0x0000000431317890 */ /* 0x000fe2000fffe0ff */
[----:B------:R-:W-:Y:S01]  /*8cf0*/  ISETP.NE.AND P0, PT, R105, 0x2, PT ;  /* 0x000000026900780c */ /* 0x000fe20003f05270 */
[----:B------:R-:W-:Y:S01]  /*8d00*/  IMAD.IADD R14, R43, 0x1, R86 ;  /* 0x000000012b0e7824 */ /* 0x000fe200078e0256 */
[----:B------:R-:W-:Y:S01]  /*8d10*/  ISETP.NE.AND P1, PT, R45, 0x4, PT ;  /* 0x000000042d00780c */ /* 0x000fe20003f25270 */
[----:B------:R-:W-:Y:S01]  /*8d20*/  IMAD.IADD R15, R44, 0x1, R87 ;  /* 0x000000012c0f7824 */ /* 0x000fe200078e0257 */
[----:B------:R-:W-:Y:S02]  /*8d30*/  SEL R2, RZ, 0x1, P0 ;  /* 0x00000001ff027807 */ /* 0x000fe40000000000 */
[----:B--2---:R-:W-:Y:S02]  /*8d40*/  SEL R0, RZ, 0x1, P1 ;  /* 0x00000001ff007807 */ /* 0x004fe40000800000 */
[----:B------:R-:W-:Y:S02]  /*8d50*/  LOP3.LUT R95, R95, R2, RZ, 0x3c, !PT ;  /* 0x000000025f5f7212 */ /* 0x000fe400078e3cff */
[----:B------:R-:W-:Y:S02]  /*8d60*/  LOP3.LUT R96, R96, R0, RZ, 0x3c, !PT ;  /* 0x0000000060607212 */ /* 0x000fe400078e3cff */
[----:B------:R-:W-:Y:S02]  /*8d70*/  @P2 R2UR UR36, R94 ;  /* 0x000000005e2422ca */ /* 0x000fe400000e0000 */
[----:B------:R-:W-:Y:S02]  /*8d80*/  SEL R105, R105, RZ, P0 ;  /* 0x000000ff69697207 */ /* 0x000fe40000000000 */
[----:B------:R-:W-:Y:S01]  /*8d90*/  SEL R45, R45, RZ, P1 ;  /* 0x000000ff2d2d7207 */ /* 0x000fe20000800000 */
[----:B------:R-:W-:Y:S10]  /*8da0*/  @P2 BRA `(.L_x_128) ;  /* 0xffffffc000502947 */ /* 0x000ff4000383ffff */
[----:B------:R-:W-:-:S09]  /*8db0*/  UISETP.NE.AND UP0, UPT, UR50, URZ, UPT ;  /* 0x000000ff3200728c */ /* 0x000fd2000bf05270 */
[----:B------:R-:W-:Y:S05]  /*8dc0*/  BRA.U !UP0, `(.L_x_129) ;  /* 0x0000000108487547 */ /* 0x000fea000b800000 */
[----:B------:R-:W2:Y:S02]  /*8dd0*/  LDCU.64 UR4, c[0x0][0x890] ;  /* 0x00011200ff0477ac */ /* 0x000ea40008000a00 */
[----:B--2---:R-:W-:-:S04]  /*8de0*/  UISETP.NE.U32.AND UP0, UPT, UR4, URZ, UPT ;  /* 0x000000ff0400728c */ /* 0x004fc8000bf05070 */
[----:B------:R-:W-:-:S09]  /*8df0*/  UISETP.NE.AND.EX UP0, UPT, UR5, URZ, UPT, UP0 ;  /* 0x000000ff0500728c */ /* 0x000fd2000bf05300 */
[----:B------:R-:W-:Y:S05]  /*8e00*/  BRA.U UP0, `(.L_x_130) ;  /* 0x00000001000c7547 */ /* 0x000fea000b800000 */
[----:B------:R-:W-:-:S13]  /*8e10*/  FSETP.NEU.AND P0, PT, R49, RZ, PT ;  /* 0x000000ff3100720b */ /* 0x000fda0003f0d000 */
[----:B------:R-:W-:Y:S05]  /*8e20*/  @!P0 EXIT ;  /* 0x000000000000894d */ /* 0x000fea0003800000 */
[----:B------:R-:W-:Y:S05]  /*8e30*/  BRA `(.L_x_129) ;  /* 0x00000000002c7947 */ /* 0x000fea0003800000 */
.L_x_130:
[----:B------:R-:W-:Y:S01]  /*8e40*/  ISETP.NE.AND P0, PT, R104, RZ, PT ;  /* 0x000000ff6800720c */ /* 0x000fe20003f05270 */
[----:B------:R-:W-:-:S12]  /*8e50*/  BSSY.RECONVERGENT B0, `(.L_x_129) ;  /* 0x0000009000007945 */ /* 0x000fd80003800200 */
[----:B------:R-:W-:Y:S05]  /*8e60*/  @P0 BRA `(.L_x_131) ;  /* 0x0000000000140947 */ /* 0x000fea0003800000 */
[----:B------:R-:W2:Y:S02]  /*8e70*/  LDCU.64 UR4, c[0x0][0x888] ;  /* 0x00011100ff0477ac */ /* 0x000ea40008000a00 */
[----:B--2---:R-:W-:-:S04]  /*8e80*/  ISETP.NE.U32.AND P0, PT, RZ, UR4, PT ;  /* 0x00000004ff007c0c */ /* 0x004fc8000bf05070 */
[----:B------:R-:W-:-:S13]  /*8e90*/  ISETP.NE.AND.EX P0, PT, RZ, UR5, PT, P0 ;  /* 0x00000005ff007c0c */ /* 0x000fda000bf05300 */
[----:B------:R-:W-:Y:S05]  /*8ea0*/  @!P0 EXIT ;  /* 0x000000000000894d */ /* 0x000fea0003800000 */
[----:B------:R-:W-:Y:S05]  /*8eb0*/  BRA `(.L_x_132) ;  /* 0x0000000000087947 */ /* 0x000fea0003800000 */
.L_x_131:
[----:B------:R-:W-:-:S13]  /*8ec0*/  FSETP.NEU.AND P0, PT, R49, RZ, PT ;  /* 0x000000ff3100720b */ /* 0x000fda0003f0d000 */
[----:B------:R-:W-:Y:S05]  /*8ed0*/  @!P0 EXIT ;  /* 0x000000000000894d */ /* 0x000fea0003800000 */
.L_x_132:
[----:B------:R-:W-:Y:S05]  /*8ee0*/  BSYNC.RECONVERGENT B0 ;  /* 0x0000000000007941 */ /* 0x000fea0003800200 */
.L_x_129:
[----:B------:R-:W-:Y:S01]  /*8ef0*/  ULEA UR4, UR51, UR48, 0x3 ;  /* 0x0000003033047291 */ /* 0x000fe2000f8e18ff */
[----:B------:R-:W-:-:S04]  /*8f00*/  DEPBAR.LE SB0, 0x0 ;  /* 0x000080000000791a */ /* 0x000fc80000000000 */
[----:B------:R-:W-:-:S04]  /*8f10*/  UIADD3 UR4, UPT, UPT, UR4, 0x80, URZ ;  /* 0x0000008004047890 */ /* 0x000fc8000fffe0ff */
[----:B------:R-:W-:-:S09]  /*8f20*/  UPRMT UR4, UR37, 0x654, UR4 ;  /* 0x0000065425047896 */ /* 0x000fd20008000004 */
[----:B------:R-:W-:Y:S01]  /*8f30*/  SYNCS.ARRIVE.TRANS64.RED.A1T0 RZ, [UR4], RZ ;  /* 0x000000ffffff79a7 */ /* 0x000fe20008100404 */
[----:B------:R-:W-:Y:S05]  /*8f40*/  EXIT ;  /* 0x000000000000794d */ /* 0x000fea0003800000 */
.L_x_19:
[----:B--2---:R2:W1:Y:S02]  /*8f50*/  SYNCS.PHASECHK.TRANS64.TRYWAIT P0, [R2+URZ+0x120], R3 ;  /* 0x00012003020075a7 */ /* 0x00446400080011ff */
[----:B-1----:R-:W-:Y:S05]  /*8f60*/  @!P0 NANOSLEEP.SYNCS 0x989680 ;  /* 0x009896800000895d */ /* 0x002fea0003900000 */
[----:B------:R-:W1:Y:S02]  /*8f70*/  @!P0 SYNCS.PHASECHK.TRANS64 P0, [R2+URZ+0x120], R3 ;  /* 0x00012003020085a7 */ /* 0x000e6400080010ff */
[----:B-1----:R-:W-:Y:S05]  /*8f80*/  @!P0 BRA `(.L_x_19) ;  /* 0xfffffffc00f08947 */ /* 0x002fea000383ffff */
[----:B------:R-:W-:Y:S05]  /*8f90*/  BRA `(.L_x_133) ;  /* 0xffffff8400a07947 */ /* 0x000fea000383ffff */
.L_x_22:
[----:B-1----:R-:W-:-:S07]  /*8fa0*/  MOV R2, UR33 ;  /* 0x0000002100027c02 */ /* 0x002fce0008000f00 */
.L_x_134:
[----:B-1----:R1:W2:Y:S02]  /*8fb0*/  SYNCS.PHASECHK.TRANS64.TRYWAIT P0, [R2+URZ+0x30], R4 ;  /* 0x00003004020075a7 */ /* 0x0022a400080011ff */
[----:B--2---:R-:W-:Y:S05]  /*8fc0*/  @!P0 NANOSLEEP.SYNCS 0x989680 ;  /* 0x009896800000895d */ /* 0x004fea0003900000 */
[----:B------:R-:W2:Y:S02]  /*8fd0*/  @!P0 SYNCS.PHASECHK.TRANS64 P0, [R2+URZ+0x30], R4 ;  /* 0x00003004020085a7 */ /* 0x000ea400080010ff */
[----:B--2---:R-:W-:Y:S05]  /*8fe0*/  @!P0 BRA `(.L_x_134) ;  /* 0xfffffffc00f08947 */ /* 0x004fea000383ffff */
[----:B------:R-:W-:Y:S05]  /*8ff0*/  BRA `(.L_x_21) ;  /* 0xffffff8400f87947 */ /* 0x000fea000383ffff */
.L_x_28:
[----:B-1----:R-:W-:-:S07]  /*9000*/  MOV R2, UR33 ;  /* 0x0000002100027c02 */ /* 0x002fce0008000f00 */
.L_x_135:
[----:B-1----:R1:W2:Y:S02]  /*9010*/  SYNCS.PHASECHK.TRANS64.TRYWAIT P0, [R2+URZ+0x30], R4 ;  /* 0x00003004020075a7 */ /* 0x0022a400080011ff */
[----:B--2---:R-:W-:Y:S05]  /*9020*/  @!P0 NANOSLEEP.SYNCS 0x989680 ;  /* 0x009896800000895d */ /* 0x004fea0003900000 */
[----:B------:R-:W2:Y:S02]  /*9030*/  @!P0 SYNCS.PHASECHK.TRANS64 P0, [R2+URZ+0x30], R4 ;  /* 0x00003004020085a7 */ /* 0x000ea400080010ff */
[----:B--2---:R-:W-:Y:S05]  /*9040*/  @!P0 BRA `(.L_x_135) ;  /* 0xfffffffc00f08947 */ /* 0x004fea000383ffff */
[----:B------:R-:W-:Y:S05]  /*9050*/  BRA `(.L_x_27) ;  /* 0xffffff8800cc7947 */ /* 0x000fea000383ffff */
.L_x_32:
[----:B-1----:R1:W2:Y:S02]  /*9060*/  SYNCS.PHASECHK.TRANS64.TRYWAIT P0, [R2+URZ+0xb0], R3 ;  /* 0x0000b003020075a7 */ /* 0x0022a400080011ff */
[----:B--2---:R-:W-:Y:S05]  /*9070*/  @!P0 NANOSLEEP.SYNCS 0x989680 ;  /* 0x009896800000895d */ /* 0x004fea0003900000 */
[----:B------:R-:W2:Y:S02]  /*9080*/  @!P0 SYNCS.PHASECHK.TRANS64 P0, [R2+URZ+0xb0], R3 ;  /* 0x0000b003020085a7 */ /* 0x000ea400080010ff */
[----:B--2---:R-:W-:Y:S05]  /*9090*/  @!P0 BRA `(.L_x_32) ;  /* 0xfffffffc00f08947 */ /* 0x004fea000383ffff */
[----:B------:R-:W-:Y:S05]  /*90a0*/  BRA `(.L_x_136) ;  /* 0xffffff8c00787947 */ /* 0x000fea000383ffff */
.L_x_36:
[----:B----4-:R-:W-:-:S07]  /*90b0*/  MOV R0, UR5 ;  /* 0x0000000500007c02 */ /* 0x010fce0008000f00 */
.L_x_137:
[----:B-1----:R1:W2:Y:S02]  /*90c0*/  SYNCS.PHASECHK.TRANS64.TRYWAIT P0, [R0+URZ], R2 ;  /* 0x00000002000075a7 */ /* 0x0022a400080011ff */
[----:B--2---:R-:W-:Y:S05]  /*90d0*/  @!P0 NANOSLEEP.SYNCS 0x989680 ;  /* 0x009896800000895d */ /* 0x004fea0003900000 */
[----:B------:R-:W2:Y:S02]  /*90e0*/  @!P0 SYNCS.PHASECHK.TRANS64 P0, [R0+URZ], R2 ;  /* 0x00000002000085a7 */ /* 0x000ea400080010ff */
[----:B--2---:R-:W-:Y:S05]  /*90f0*/  @!P0 BRA `(.L_x_137) ;  /* 0xfffffffc00f08947 */ /* 0x004fea000383ffff */
[----:B------:R-:W-:Y:S05]  /*9100*/  BRA `(.L_x_138) ;  /* 0xffffff9000e87947 */ /* 0x000fea000383ffff */
.L_x_37:
[----:B----4-:R-:W-:-:S07]  /*9110*/  MOV R0, UR5 ;  /* 0x0000000500007c02 */ /* 0x010fce0008000f00 */
.L_x_139:
[----:B-1----:R1:W2:Y:S02]  /*9120*/  SYNCS.PHASECHK.TRANS64.TRYWAIT P0, [R0+URZ], R3 ;  /* 0x00000003000075a7 */ /* 0x0022a400080011ff */
[----:B--2---:R-:W-:Y:S05]  /*9130*/  @!P0 NANOSLEEP.SYNCS 0x989680 ;  /* 0x009896800000895d */ /* 0x004fea0003900000 */
[----:B------:R-:W2:Y:S02]  /*9140*/  @!P0 SYNCS.PHASECHK.TRANS64 P0, [R0+URZ], R3 ;  /* 0x00000003000085a7 */ /* 0x000ea400080010ff */
[----:B--2---:R-:W-:Y:S05]  /*9150*/  @!P0 BRA `(.L_x_139) ;  /* 0xfffffffc00f08947 */ /* 0x004fea000383ffff */
[----:B------:R-:W-:Y:S05]  /*9160*/  BRA `(.L_x_140) ;  /* 0xffffff9000f47947 */ /* 0x000fea000383ffff */
.L_x_38:
[----:B----4-:R-:W-:-:S07]  /*9170*/  MOV R0, UR5 ;  /* 0x0000000500007c02 */ /* 0x010fce0008000f00 */
.L_x_141:
[----:B-1----:R1:W2:Y:S02]  /*9180*/  SYNCS.PHASECHK.TRANS64.TRYWAIT P0, [R0+URZ], R3 ;  /* 0x00000003000075a7 */ /* 0x0022a400080011ff */
[----:B--2---:R-:W-:Y:S05]  /*9190*/  @!P0 NANOSLEEP.SYNCS 0x989680 ;  /* 0x009896800000895d */ /* 0x004fea0003900000 */
[----:B------:R-:W2:Y:S02]  /*91a0*/  @!P0 SYNCS.PHASECHK.TRANS64 P0, [R0+URZ], R3 ;  /* 0x00000003000085a7 */ /* 0x000ea400080010ff */
[----:B--2---:R-:W-:Y:S05]  /*91b0*/  @!P0 BRA `(.L_x_141) ;  /* 0xfffffffc00f08947 */ /* 0x004fea000383ffff */
[----:B------:R-:W-:Y:S05]  /*91c0*/  BRA `(.L_x_142) ;  /* 0xffffff9400007947 */ /* 0x000fea000383ffff */
.L_x_39:
[----:B----4-:R-:W-:-:S07]  /*91d0*/  MOV R0, UR5 ;  /* 0x0000000500007c02 */ /* 0x010fce0008000f00 */
.L_x_143:
[----:B-1----:R1:W2:Y:S02]  /*91e0*/  SYNCS.PHASECHK.TRANS64.TRYWAIT P0, [R0+URZ], R3 ;  /* 0x00000003000075a7 */ /* 0x0022a400080011ff */
[----:B--2---:R-:W-:Y:S05]  /*91f0*/  @!P0 NANOSLEEP.SYNCS 0x989680 ;  /* 0x009896800000895d */ /* 0x004fea0003900000 */
[----:B------:R-:W2:Y:S02]  /*9200*/  @!P0 SYNCS.PHASECHK.TRANS64 P0, [R0+URZ], R3 ;  /* 0x00000003000085a7 */ /* 0x000ea400080010ff */
[----:B--2---:R-:W-:Y:S05]  /*9210*/  @!P0 BRA `(.L_x_143) ;  /* 0xfffffffc00f08947 */ /* 0x004fea000383ffff */
[----:B------:R-:W-:Y:S05]  /*9220*/  BRA `(.L_x_144) ;  /* 0xffffff94000c7947 */ /* 0x000fea000383ffff */
.L_x_40:
[----:B----4-:R-:W-:-:S07]  /*9230*/  MOV R0, UR5 ;  /* 0x0000000500007c02 */ /* 0x010fce0008000f00 */
.L_x_145:
[----:B-1----:R1:W2:Y:S02]  /*9240*/  SYNCS.PHASECHK.TRANS64.TRYWAIT P0, [R0+URZ], R3 ;  /* 0x00000003000075a7 */ /* 0x0022a400080011ff */
[----:B--2---:R-:W-:Y:S05]  /*9250*/  @!P0 NANOSLEEP.SYNCS 0x989680 ;  /* 0x009896800000895d */ /* 0x004fea0003900000 */
[----:B------:R-:W2:Y:S02]  /*9260*/  @!P0 SYNCS.PHASECHK.TRANS64 P0, [R0+URZ], R3 ;  /* 0x00000003000085a7 */ /* 0x000ea400080010ff */
[----:B--2---:R-:W-:Y:S05]  /*9270*/  @!P0 BRA `(.L_x_145) ;  /* 0xfffffffc00f08947 */ /* 0x004fea000383ffff */
[----:B------:R-:W-:Y:S05]  /*9280*/  BRA `(.L_x_146) ;  /* 0xffffff9400187947 */ /* 0x000fea000383ffff */
.L_x_43:
[----:B-1----:R1:W2:Y:S02]  /*9290*/  SYNCS.PHASECHK.TRANS64.TRYWAIT P0, [R0+URZ+0x110], R4 ;  /* 0x00011004000075a7 */ /* 0x0022a400080011ff */
[----:B--2---:R-:W-:Y:S05]  /*92a0*/  @!P0 NANOSLEEP.SYNCS 0x989680 ;  /* 0x009896800000895d */ /* 0x004fea0003900000 */
[----:B------:R-:W2:Y:S02]  /*92b0*/  @!P0 SYNCS.PHASECHK.TRANS64 P0, [R0+URZ+0x110], R4 ;  /* 0x00011004000085a7 */ /* 0x000ea400080010ff */
[----:B--2---:R-:W-:Y:S05]  /*92c0*/  @!P0 BRA `(.L_x_43) ;  /* 0xfffffffc00f08947 */ /* 0x004fea000383ffff */
[----:B------:R-:W-:Y:S05]  /*92d0*/  BRA `(.L_x_147) ;  /* 0xffffff9400747947 */ /* 0x000fea000383ffff */
.L_x_44:
[----:B------:R-:W-:-:S07]  /*92e0*/  MOV R0, UR5 ;  /* 0x0000000500007c02 */ /* 0x000fce0008000f00 */
.L_x_148:
[----:B-1----:R1:W2:Y:S02]  /*92f0*/  SYNCS.PHASECHK.TRANS64.TRYWAIT P0, [R0+URZ+0xc0], R5 ;  /* 0x0000c005000075a7 */ /* 0x0022a400080011ff */
[----:B--2---:R-:W-:Y:S05]  /*9300*/  @!P0 NANOSLEEP.SYNCS 0x989680 ;  /* 0x009896800000895d */ /* 0x004fea0003900000 */
[----:B------:R-:W2:Y:S02]  /*9310*/  @!P0 SYNCS.PHASECHK.TRANS64 P0, [R0+URZ+0xc0], R5 ;  /* 0x0000c005000085a7 */ /* 0x000ea400080010ff */
[----:B--2---:R-:W-:Y:S05]  /*9320*/  @!P0 BRA `(.L_x_148) ;  /* 0xfffffffc00f08947 */ /* 0x004fea000383ffff */
[----:B------:R-:W-:Y:S05]  /*9330*/  BRA `(.L_x_149) ;  /* 0xffffff9400847947 */ /* 0x000fea000383ffff */
.L_x_45:
[----:B-1----:R1:W2:Y:S02]  /*9340*/  SYNCS.PHASECHK.TRANS64.TRYWAIT P1, [R0+URZ+0xb0], R4 ;  /* 0x0000b004000075a7 */ /* 0x0022a400080211ff */
[----:B--2---:R-:W-:Y:S05]  /*9350*/  @!P1 NANOSLEEP.SYNCS 0x989680 ;  /* 0x009896800000995d */ /* 0x004fea0003900000 */
[----:B------:R-:W2:Y:S02]  /*9360*/  @!P1 SYNCS.PHASECHK.TRANS64 P1, [R0+URZ+0xb0], R4 ;  /* 0x0000b004000095a7 */ /* 0x000ea400080210ff */
[----:B--2---:R-:W-:Y:S05]  /*9370*/  @!P1 BRA `(.L_x_45) ;  /* 0xfffffffc00f09947 */ /* 0x004fea000383ffff */
[----:B------:R-:W-:Y:S05]  /*9380*/  BRA `(.L_x_150) ;  /* 0xffffff9400b47947 */ /* 0x000fea000383ffff */
.L_x_48:
[----:B------:R-:W-:-:S07]  /*9390*/  MOV R0, UR5 ;  /* 0x0000000500007c02 */ /* 0x000fce0008000f00 */
.L_x_151:
[----:B-1----:R1:W2:Y:S02]  /*93a0*/  SYNCS.PHASECHK.TRANS64.TRYWAIT P0, [R0+URZ+0xc0], R2 ;  /* 0x0000c002000075a7 */ /* 0x0022a400080011ff */
[----:B--2---:R-:W-:Y:S05]  /*93b0*/  @!P0 NANOSLEEP.SYNCS 0x989680 ;  /* 0x009896800000895d */ /* 0x004fea0003900000 */
[----:B------:R-:W2:Y:S02]  /*93c0*/  @!P0 SYNCS.PHASECHK.TRANS64 P0, [R0+URZ+0xc0], R2 ;  /* 0x0000c002000085a7 */ /* 0x000ea400080010ff */
[----:B--2---:R-:W-:Y:S05]  /*93d0*/  @!P0 BRA `(.L_x_151) ;  /* 0xfffffffc00f08947 */ /* 0x004fea000383ffff */
[----:B------:R-:W-:Y:S05]  /*93e0*/  BRA `(.L_x_47) ;  /* 0xffffff9800087947 */ /* 0x000fea000383ffff */
.L_x_55:
[----:B-1----:R1:W2:Y:S02]  /*93f0*/  SYNCS.PHASECHK.TRANS64.TRYWAIT P1, [R0+URZ+0xb0], R2 ;  /* 0x0000b002000075a7 */ /* 0x0022a400080211ff */
[----:B--2---:R-:W-:Y:S05]  /*9400*/  @!P1 NANOSLEEP.SYNCS 0x989680 ;  /* 0x009896800000995d */ /* 0x004fea0003900000 */
[----:B------:R-:W2:Y:S02]  /*9410*/  @!P1 SYNCS.PHASECHK.TRANS64 P1, [R0+URZ+0xb0], R2 ;  /* 0x0000b002000095a7 */ /* 0x000ea400080210ff */
[----:B--2---:R-:W-:Y:S05]  /*9420*/  @!P1 BRA `(.L_x_55) ;  /* 0xfffffffc00f09947 */ /* 0x004fea000383ffff */
[----:B------:R-:W-:Y:S05]  /*9430*/  BRA `(.L_x_152) ;  /* 0xffffff9c00787947 */ /* 0x000fea000383ffff */
.L_x_56:
[----:B------:R-:W-:-:S07]  /*9440*/  MOV R2, UR7 ;  /* 0x0000000700027c02 */ /* 0x000fce0008000f00 */
.L_x_153:
[----:B-1----:R1:W2:Y:S02]  /*9450*/  SYNCS.PHASECHK.TRANS64.TRYWAIT P0, [R2+URZ+0xf0], R0 ;  /* 0x0000f000020075a7 */ /* 0x0022a400080011ff */
[----:B--2---:R-:W-:Y:S05]  /*9460*/  @!P0 NANOSLEEP.SYNCS 0x989680 ;  /* 0x009896800000895d */ /* 0x004fea0003900000 */
[----:B------:R-:W2:Y:S02]  /*9470*/  @!P0 SYNCS.PHASECHK.TRANS64 P0, [R2+URZ+0xf0], R0 ;  /* 0x0000f000020085a7 */ /* 0x000ea400080010ff */
[----:B--2---:R-:W-:Y:S05]  /*9480*/  @!P0 BRA `(.L_x_153) ;  /* 0xfffffffc00f08947 */ /* 0x004fea000383ffff */
[----:B------:R-:W-:Y:S05]  /*9490*/  BRA `(.L_x_154) ;  /* 0xffffff9c00b07947 */ /* 0x000fea000383ffff */
.L_x_59:
[----:B------:R-:W-:Y:S07]  /*94a0*/  MOV R0, UR6 ;  /* 0x0000000600007c02 */ /* 0x000fee0008000f00 */
.L_x_155:
[----:B-1----:R1:W2:Y:S02]  /*94b0*/  SYNCS.PHASECHK.TRANS64.TRYWAIT P0, [R0+URZ], R2 ;  /* 0x00000002000075a7 */ /* 0x0022a400080011ff */
[----:B--2---:R-:W-:Y:S05]  /*94c0*/  @!P0 NANOSLEEP.SYNCS 0x989680 ;  /* 0x009896800000895d */ /* 0x004fea0003900000 */
[----:B------:R-:W2:Y:S02]  /*94d0*/  @!P0 SYNCS.PHASECHK.TRANS64 P0, [R0+URZ], R2 ;  /* 0x00000002000085a7 */ /* 0x000ea400080010ff */
[----:B--2---:R-:W-:Y:S05]  /*94e0*/  @!P0 BRA `(.L_x_155) ;  /* 0xfffffffc00f08947 */ /* 0x004fea000383ffff */
[----:B------:R-:W-:Y:S05]  /*94f0*/  BRA `(.L_x_58) ;  /* 0xffffff9c00cc7947 */ /* 0x000fea000383ffff */
.L_x_62:
[----:B------:R-:W-:-:S07]  /*9500*/  MOV R0, UR6 ;  /* 0x0000000600007c02 */ /* 0x000fce0008000f00 */
.L_x_156:
[----:B--2---:R2:W4:Y:S02]  /*9510*/  SYNCS.PHASECHK.TRANS64.TRYWAIT P0, [R0+URZ], R2 ;  /* 0x00000002000075a7 */ /* 0x00452400080011ff */
[----:B----4-:R-:W-:Y:S05]  /*9520*/  @!P0 NANOSLEEP.SYNCS 0x989680 ;  /* 0x009896800000895d */ /* 0x010fea0003900000 */
[----:B------:R-:W4:Y:S02]  /*9530*/  @!P0 SYNCS.PHASECHK.TRANS64 P0, [R0+URZ], R2 ;  /* 0x00000002000085a7 */ /* 0x000f2400080010ff */
[----:B----4-:R-:W-:Y:S05]  /*9540*/  @!P0 BRA `(.L_x_156) ;  /* 0xfffffffc00f08947 */ /* 0x010fea000383ffff */
[----:B------:R-:W-:Y:S05]  /*9550*/  BRA `(.L_x_157) ;  /* 0xffffffa000a87947 */ /* 0x000fea000383ffff */
.L_x_63:
[----:B------:R-:W-:-:S07]  /*9560*/  MOV R0, UR6 ;  /* 0x0000000600007c02 */ /* 0x000fce0008000f00 */
.L_x_158:
[----:B-1----:R1:W2:Y:S02]  /*9570*/  SYNCS.PHASECHK.TRANS64.TRYWAIT P0, [R0+URZ], R3 ;  /* 0x00000003000075a7 */ /* 0x0022a400080011ff */
[----:B--2---:R-:W-:Y:S05]  /*9580*/  @!P0 NANOSLEEP.SYNCS 0x989680 ;  /* 0x009896800000895d */ /* 0x004fea0003900000 */
[----:B------:R-:W2:Y:S02]  /*9590*/  @!P0 SYNCS.PHASECHK.TRANS64 P0, [R0+URZ], R3 ;  /* 0x00000003000085a7 */ /* 0x000ea400080010ff */
[----:B--2---:R-:W-:Y:S05]  /*95a0*/  @!P0 BRA `(.L_x_158) ;  /* 0xfffffffc00f08947 */ /* 0x004fea000383ffff */
[----:B------:R-:W-:Y:S05]  /*95b0*/  BRA `(.L_x_159) ;  /* 0xffffffa000b47947 */ /* 0x000fea000383ffff */
.L_x_64:
[----:B------:R-:W-:-:S07]  /*95c0*/  MOV R0, UR6 ;  /* 0x0000000600007c02 */ /* 0x000fce0008000f00 */
.L_x_160:
[----:B-1----:R1:W2:Y:S02]  /*95d0*/  SYNCS.PHASECHK.TRANS64.TRYWAIT P0, [R0+URZ], R3 ;  /* 0x00000003000075a7 */ /* 0x0022a400080011ff */
[----:B--2---:R-:W-:Y:S05]  /*95e0*/  @!P0 NANOSLEEP.SYNCS 0x989680 ;  /* 0x009896800000895d */ /* 0x004fea0003900000 */
[----:B------:R-:W2:Y:S02]  /*95f0*/  @!P0 SYNCS.PHASECHK.TRANS64 P0, [R0+URZ], R3 ;  /* 0x00000003000085a7 */ /* 0x000ea400080010ff */
[----:B--2---:R-:W-:Y:S05]  /*9600*/  @!P0 BRA `(.L_x_160) ;  /* 0xfffffffc00f08947 */ /* 0x004fea000383ffff */
[----:B------:R-:W-:Y:S05]  /*9610*/  BRA `(.L_x_161) ;  /* 0xffffffa000c07947 */ /* 0x000fea000383ffff */
.L_x_65:
[----:B-1----:R-:W-:-:S07]  /*9620*/  MOV R0, UR7 ;  /* 0x0000000700007c02 */ /* 0x002fce0008000f00 */
.L_x_162:
[----:B-1----:R1:W2:Y:S02]  /*9630*/  SYNCS.PHASECHK.TRANS64.TRYWAIT P0, [R0+URZ], R2 ;  /* 0x00000002000075a7 */ /* 0x0022a400080011ff */
[----:B--2---:R-:W-:Y:S05]  /*9640*/  @!P0 NANOSLEEP.SYNCS 0x989680 ;  /* 0x009896800000895d */ /* 0x004fea0003900000 */
[----:B------:R-:W2:Y:S02]  /*9650*/  @!P0 SYNCS.PHASECHK.TRANS64 P0, [R0+URZ], R2 ;  /* 0x00000002000085a7 */ /* 0x000ea400080010ff */
[----:B--2---:R-:W-:Y:S05]  /*9660*/  @!P0 BRA `(.L_x_162) ;  /* 0xfffffffc00f08947 */ /* 0x004fea000383ffff */
[----:B------:R-:W-:Y:S05]  /*9670*/  BRA `(.L_x_163) ;  /* 0xffffffa000cc7947 */ /* 0x000fea000383ffff */
.L_x_70:
[----:B--2---:R2:W3:Y:S02]  /*9680*/  SYNCS.PHASECHK.TRANS64.TRYWAIT P0, [R0+URZ+0xb0], R2 ;  /* 0x0000b002000075a7 */ /* 0x0044e400080011ff */
[----:B---3--:R-:W-:Y:S05]  /*9690*/  @!P0 NANOSLEEP.SYNCS 0x989680 ;  /* 0x009896800000895d */ /* 0x008fea0003900000 */
[----:B------:R-:W3:Y:S02]  /*96a0*/  @!P0 SYNCS.PHASECHK.TRANS64 P0, [R0+URZ+0xb0], R2 ;  /* 0x0000b002000085a7 */ /* 0x000ee400080010ff */
[----:B---3--:R-:W-:Y:S05]  /*96b0*/  @!P0 BRA `(.L_x_70) ;  /* 0xfffffffc00f08947 */ /* 0x008fea000383ffff */
[----:B------:R-:W-:Y:S05]  /*96c0*/  BRA `(.L_x_164) ;  /* 0xffffffa400d87947 */ /* 0x000fea000383ffff */
.L_x_73:
[----:B------:R-:W-:Y:S07]  /*96d0*/  MOV R0, UR7 ;  /* 0x0000000700007c02 */ /* 0x000fee0008000f00 */
.L_x_165:
[----:B--2---:R2:W3:Y:S02]  /*96e0*/  SYNCS.PHASECHK.TRANS64.TRYWAIT P0, [R0+URZ+0xa8], R2 ;  /* 0x0000a802000075a7 */ /* 0x0044e400080011ff */
[----:B---3--:R-:W-:Y:S05]  /*96f0*/  @!P0 NANOSLEEP.SYNCS 0x989680 ;  /* 0x009896800000895d */ /* 0x008fea0003900000 */
[----:B------:R-:W3:Y:S02]  /*9700*/  @!P0 SYNCS.PHASECHK.TRANS64 P0, [R0+URZ+0xa8], R2 ;  /* 0x0000a802000085a7 */ /* 0x000ee400080010ff */
[----:B---3--:R-:W-:Y:S05]  /*9710*/  @!P0 BRA `(.L_x_165) ;  /* 0xfffffffc00f08947 */ /* 0x008fea000383ffff */
[----:B------:R-:W-:Y:S05]  /*9720*/  BRA `(.L_x_72) ;  /* 0xffffffa800b87947 */ /* 0x000fea000383ffff */
.L_x_76:
[----:B------:R-:W-:Y:S07]  /*9730*/  MOV R0, UR7 ;  /* 0x0000000700007c02 */ /* 0x000fee0008000f00 */
.L_x_166:
[----:B-1----:R1:W2:Y:S02]  /*9740*/  SYNCS.PHASECHK.TRANS64.TRYWAIT P0, [R0+URZ+0x80], R14 ;  /* 0x0000800e000075a7 */ /* 0x0022a400080011ff */
[----:B--2---:R-:W-:Y:S05]  /*9750*/  @!P0 NANOSLEEP.SYNCS 0x989680 ;  /* 0x009896800000895d */ /* 0x004fea0003900000 */
[----:B------:R-:W2:Y:S02]  /*9760*/  @!P0 SYNCS.PHASECHK.TRANS64 P0, [R0+URZ+0x80], R14 ;  /* 0x0000800e000085a7 */ /* 0x000ea400080010ff */
[----:B--2---:R-:W-:Y:S05]  /*9770*/  @!P0 BRA `(.L_x_166) ;  /* 0xfffffffc00f08947 */ /* 0x004fea000383ffff */
[----:B------:R-:W-:Y:S05]  /*9780*/  BRA `(.L_x_167) ;  /* 0xffffffac00307947 */ /* 0x000fea000383ffff */
.L_x_77:
[----:B------:R-:W-:Y:S07]  /*9790*/  MOV R0, UR7 ;  /* 0x0000000700007c02 */ /* 0x000fee0008000f00 */
.L_x_168:
[----:B-1----:R1:W2:Y:S02]  /*97a0*/  SYNCS.PHASECHK.TRANS64.TRYWAIT P0, [R0+URZ+0x88], R14 ;  /* 0x0000880e000075a7 */ /* 0x0022a400080011ff */
[----:B--2---:R-:W-:Y:S05]  /*97b0*/  @!P0 NANOSLEEP.SYNCS 0x989680 ;  /* 0x009896800000895d */ /* 0x004fea0003900000 */
[----:B------:R-:W2:Y:S02]  /*97c0*/  @!P0 SYNCS.PHASECHK.TRANS64 P0, [R0+URZ+0x88], R14 ;  /* 0x0000880e000085a7 */ /* 0x000ea400080010ff */
[----:B--2---:R-:W-:Y:S05]  /*97d0*/  @!P0 BRA `(.L_x_168) ;  /* 0xfffffffc00f08947 */ /* 0x004fea000383ffff */
[----:B------:R-:W-:Y:S05]  /*97e0*/  BRA `(.L_x_169) ;  /* 0xffffffac00687947 */ /* 0x000fea000383ffff */
.L_x_78:
[----:B------:R-:W-:Y:S07]  /*97f0*/  MOV R0, UR7 ;  /* 0x0000000700007c02 */ /* 0x000fee0008000f00 */
.L_x_170:
[----:B-1----:R1:W2:Y:S02]  /*9800*/  SYNCS.PHASECHK.TRANS64.TRYWAIT P0, [R0+URZ+0x90], R14 ;  /* 0x0000900e000075a7 */ /* 0x0022a400080011ff */
[----:B--2---:R-:W-:Y:S05]  /*9810*/  @!P0 NANOSLEEP.SYNCS 0x989680 ;  /* 0x009896800000895d */ /* 0x004fea0003900000 */
[----:B------:R-:W2:Y:S02]  /*9820*/  @!P0 SYNCS.PHASECHK.TRANS64 P0, [R0+URZ+0x90], R14 ;  /* 0x0000900e000085a7 */ /* 0x000ea400080010ff */
[----:B--2---:R-:W-:Y:S05]  /*9830*/  @!P0 BRA `(.L_x_170) ;  /* 0xfffffffc00f08947 */ /* 0x004fea000383ffff */
[----:B------:R-:W-:Y:S05]  /*9840*/  BRA `(.L_x_171) ;  /* 0xffffffac00ac7947 */ /* 0x000fea000383ffff */
.L_x_79:
[----:B------:R-:W-:Y:S07]  /*9850*/  MOV R0, UR7 ;  /* 0x0000000700007c02 */ /* 0x000fee0008000f00 */
.L_x_172:
[----:B-1----:R1:W2:Y:S02]  /*9860*/  SYNCS.PHASECHK.TRANS64.TRYWAIT P0, [R0+URZ+0x98], R14 ;  /* 0x0000980e000075a7 */ /* 0x0022a400080011ff */
[----:B--2---:R-:W-:Y:S05]  /*9870*/  @!P0 NANOSLEEP.SYNCS 0x989680 ;  /* 0x009896800000895d */ /* 0x004fea0003900000 */
[----:B------:R-:W2:Y:S02]  /*9880*/  @!P0 SYNCS.PHASECHK.TRANS64 P0, [R0+URZ+0x98], R14 ;  /* 0x0000980e000085a7 */ /* 0x000ea400080010ff */
[----:B--2---:R-:W-:Y:S05]  /*9890*/  @!P0 BRA `(.L_x_172) ;  /* 0xfffffffc00f08947 */ /* 0x004fea000383ffff */
[----:B------:R-:W-:Y:S05]  /*98a0*/  BRA `(.L_x_173) ;  /* 0xffffffb000307947 */ /* 0x000fea000383ffff */
.L_x_81:
[----:B------:R-:W-:-:S07]  /*98b0*/  MOV R0, UR7 ;  /* 0x0000000700007c02 */ /* 0x000fce0008000f00 */
.L_x_174:
[----:B-1----:R1:W3:Y:S02]  /*98c0*/  SYNCS.PHASECHK.TRANS64.TRYWAIT P0, [R0+URZ+0x80], R2 ;  /* 0x00008002000075a7 */ /* 0x0022e400080011ff */
[----:B---3--:R-:W-:Y:S05]  /*98d0*/  @!P0 NANOSLEEP.SYNCS 0x989680 ;  /* 0x009896800000895d */ /* 0x008fea0003900000 */
[----:B------:R-:W3:Y:S02]  /*98e0*/  @!P0 SYNCS.PHASECHK.TRANS64 P0, [R0+URZ+0x80], R2 ;  /* 0x00008002000085a7 */ /* 0x000ee400080010ff */
[----:B---3--:R-:W-:Y:S05]  /*98f0*/  @!P0 BRA `(.L_x_174) ;  /* 0xfffffffc00f08947 */ /* 0x008fea000383ffff */
[----:B------:R-:W-:Y:S05]  /*9900*/  BRA `(.L_x_175) ;  /* 0xffffffb000a07947 */ /* 0x000fea000383ffff */
.L_x_82:
[----:B-1----:R-:W-:-:S07]  /*9910*/  MOV R0, UR7 ;  /* 0x0000000700007c02 */ /* 0x002fce0008000f00 */
.L_x_176:
[----:B-1----:R1:W3:Y:S02]  /*9920*/  SYNCS.PHASECHK.TRANS64.TRYWAIT P0, [R0+URZ+0x88], R2 ;  /* 0x00008802000075a7 */ /* 0x0022e400080011ff */
[----:B---3--:R-:W-:Y:S05]  /*9930*/  @!P0 NANOSLEEP.SYNCS 0x989680 ;  /* 0x009896800000895d */ /* 0x008fea0003900000 */
[----:B------:R-:W3:Y:S02]  /*9940*/  @!P0 SYNCS.PHASECHK.TRANS64 P0, [R0+URZ+0x88], R2 ;  /* 0x00008802000085a7 */ /* 0x000ee400080010ff */
[----:B---3--:R-:W-:Y:S05]  /*9950*/  @!P0 BRA `(.L_x_176) ;  /* 0xfffffffc00f08947 */ /* 0x008fea000383ffff */
[----:B------:R-:W-:Y:S05]  /*9960*/  BRA `(.L_x_177) ;  /* 0xffffffb000907947 */ /* 0x000fea000383ffff */
.L_x_83:
[----:B-1----:R-:W-:-:S07]  /*9970*/  MOV R0, UR7 ;  /* 0x0000000700007c02 */ /* 0x002fce0008000f00 */
.L_x_178:
[----:B-1----:R1:W3:Y:S02]  /*9980*/  SYNCS.PHASECHK.TRANS64.TRYWAIT P0, [R0+URZ+0x90], R2 ;  /* 0x00009002000075a7 */ /* 0x0022e400080011ff */
[----:B---3--:R-:W-:Y:S05]  /*9990*/  @!P0 NANOSLEEP.SYNCS 0x989680 ;  /* 0x009896800000895d */ /* 0x008fea0003900000 */
[----:B------:R-:W3:Y:S02]  /*99a0*/  @!P0 SYNCS.PHASECHK.TRANS64 P0, [R0+URZ+0x90], R2 ;  /* 0x00009002000085a7 */ /* 0x000ee400080010ff */
[----:B---3--:R-:W-:Y:S05]  /*99b0*/  @!P0 BRA `(.L_x_178) ;  /* 0xfffffffc00f08947 */ /* 0x008fea000383ffff */
[----:B------:R-:W-:Y:S05]  /*99c0*/  BRA `(.L_x_179) ;  /* 0xffffffb000807947 */ /* 0x000fea000383ffff */
.L_x_85:
[----:B--2---:R2:W4:Y:S02]  /*99d0*/  SYNCS.PHASECHK.TRANS64.TRYWAIT P0, [R0+URZ+0xb0], R2 ;  /* 0x0000b002000075a7 */ /* 0x00452400080011ff */
[----:B----4-:R-:W-:Y:S05]  /*99e0*/  @!P0 NANOSLEEP.SYNCS 0x989680 ;  /* 0x009896800000895d */ /* 0x010fea0003900000 */
[----:B------:R-:W4:Y:S02]  /*99f0*/  @!P0 SYNCS.PHASECHK.TRANS64 P0, [R0+URZ+0xb0], R2 ;  /* 0x0000b002000085a7 */ /* 0x000f2400080010ff */
[----:B----4-:R-:W-:Y:S05]  /*9a00*/  @!P0 BRA `(.L_x_85) ;  /* 0xfffffffc00f08947 */ /* 0x010fea000383ffff */
[----:B------:R-:W-:Y:S05]  /*9a10*/  BRA `(.L_x_180) ;  /* 0xffffffb400487947 */ /* 0x000fea000383ffff */
.L_x_96:
[----:B-1----:R-:W-:Y:S04]  /*9a20*/  MOV R2, UR48 ;  /* 0x0000003000027c02 */ /* 0x002fe80008000f00 */
[----:B------:R1:W3:Y:S03]  /*9a30*/  SYNCS.PHASECHK.TRANS64.TRYWAIT P1, [R2+URZ+0x60], R3 ;  /* 0x00006003020075a7 */ /* 0x0002e600080211ff */
[----:B---3--:R-:W-:Y:S05]  /*9a40*/  @!P1 NANOSLEEP.SYNCS 0x989680 ;  /* 0x009896800000995d */ /* 0x008fea0003900000 */
[----:B------:R-:W3:Y:S02]  /*9a50*/  @!P1 SYNCS.PHASECHK.TRANS64 P1, [R2+URZ+0x60], R3 ;  /* 0x00006003020095a7 */ /* 0x000ee400080210ff */
[----:B---3--:R-:W-:Y:S05]  /*9a60*/  @!P1 BRA `(.L_x_96) ;  /* 0xfffffffc00ec9947 */ /* 0x008fea000383ffff */
[----:B------:R-:W-:Y:S05]  /*9a70*/  BRA `(.L_x_95) ;  /* 0xffffffc000547947 */ /* 0x000fea000383ffff */
.L_x_98:
[----:B-1----:R1:W4:Y:S02]  /*9a80*/  SYNCS.PHASECHK.TRANS64.TRYWAIT P0, [R64+URZ+0xd0], R0 ;  /* 0x0000d000400075a7 */ /* 0x00232400080011ff */
[----:B----4-:R-:W-:Y:S05]  /*9a90*/  @!P0 NANOSLEEP.SYNCS 0x989680 ;  /* 0x009896800000895d */ /* 0x010fea0003900000 */
[----:B------:R-:W4:Y:S02]  /*9aa0*/  @!P0 SYNCS.PHASECHK.TRANS64 P0, [R64+URZ+0xd0], R0 ;  /* 0x0000d000400085a7 */ /* 0x000f2400080010ff */
[----:B----4-:R-:W-:Y:S05]  /*9ab0*/  @!P0 BRA `(.L_x_98) ;  /* 0xfffffffc00f08947 */ /* 0x010fea000383ffff */
[----:B------:R-:W-:Y:S05]  /*9ac0*/  BRA `(.L_x_97) ;  /* 0xffffffc0007c7947 */ /* 0x000fea000383ffff */
.L_x_107:
[----:B--2---:R2:W4:Y:S02]  /*9ad0*/  SYNCS.PHASECHK.TRANS64.TRYWAIT P0, [R2+URZ+0x60], R0 ;  /* 0x00006000020075a7 */ /* 0x00452400080011ff */
[----:B----4-:R-:W-:Y:S05]  /*9ae0*/  @!P0 NANOSLEEP.SYNCS 0x989680 ;  /* 0x009896800000895d */ /* 0x010fea0003900000 */
[----:B------:R-:W4:Y:S02]  /*9af0*/  @!P0 SYNCS.PHASECHK.TRANS64 P0, [R2+URZ+0x60], R0 ;  /* 0x00006000020085a7 */ /* 0x000f2400080010ff */
[----:B----4-:R-:W-:Y:S05]  /*9b00*/  @!P0 BRA `(.L_x_107) ;  /* 0xfffffffc00f08947 */ /* 0x010fea000383ffff */
[----:B------:R-:W-:Y:S05]  /*9b10*/  BRA `(.L_x_106) ;  /* 0xffffffcc00587947 */ /* 0x000fea000383ffff */
.L_x_115:
[----:B--2---:R2:W4:Y:S02]  /*9b20*/  SYNCS.PHASECHK.TRANS64.TRYWAIT P0, [R0+URZ+0x60], R6 ;  /* 0x00006006000075a7 */ /* 0x00452400080011ff */
[----:B----4-:R-:W-:Y:S05]  /*9b30*/  @!P0 NANOSLEEP.SYNCS 0x989680 ;  /* 0x009896800000895d */ /* 0x010fea0003900000 */
[----:B------:R-:W4:Y:S02]  /*9b40*/  @!P0 SYNCS.PHASECHK.TRANS64 P0, [R0+URZ+0x60], R6 ;  /* 0x00006006000085a7 */ /* 0x000f2400080010ff */
[----:B----4-:R-:W-:Y:S05]  /*9b50*/  @!P0 BRA `(.L_x_115) ;  /* 0xfffffffc00f08947 */ /* 0x010fea000383ffff */
[----:B------:R-:W-:Y:S05]  /*9b60*/  BRA `(.L_x_114) ;  /* 0xffffffd800587947 */ /* 0x000fea000383ffff */
.L_x_123:
[----:B--2---:R2:W4:Y:S02]  /*9b70*/  SYNCS.PHASECHK.TRANS64.TRYWAIT P0, [R0+URZ+0x60], R5 ;  /* 0x00006005000075a7 */ /* 0x00452400080011ff */
[----:B----4-:R-:W-:Y:S05]  /*9b80*/  @!P0 NANOSLEEP.SYNCS 0x989680 ;  /* 0x009896800000895d */ /* 0x010fea0003900000 */
[----:B------:R-:W4:Y:S02]  /*9b90*/  @!P0 SYNCS.PHASECHK.TRANS64 P0, [R0+URZ+0x60], R5 ;  /* 0x00006005000085a7 */ /* 0x000f2400080010ff */
[----:B----4-:R-:W-:Y:S05]  /*9ba0*/  @!P0 BRA `(.L_x_123) ;  /* 0xfffffffc00f08947 */ /* 0x010fea000383ffff */
[----:B------:R-:W-:Y:S05]  /*9bb0*/  BRA `(.L_x_122) ;  /* 0xffffffe400587947 */ /* 0x000fea000383ffff */
        .weak           $__internal_0_$__cuda_sm10x_tcgen05_guardrail_trap_col_being_dealloced_not_returned_by_alloc
        .type           $__internal_0_$__cuda_sm10x_tcgen05_guardrail_trap_col_being_dealloced_not_returned_by_alloc,@function
        .size           $__internal_0_$__cuda_sm10x_tcgen05_guardrail_trap_col_being_dealloced_not_returned_by_alloc,($__internal_1_$__cuda_sm10x_tcgen05_guardrail_trap_phase_invalid_during_alloc - $__internal_0_$__cuda_sm10x_tcgen05_guardrail_trap_col_being_dealloced_not_returned_by_alloc)
$__internal_0_$__cuda_sm10x_tcgen05_guardrail_trap_col_being_dealloced_not_returned_by_alloc:
[----:B------:R-:W-:Y:S05]  /*9bc0*/  BPT.TRAP 0x1 ;  /* 0x000000040000795c */ /* 0x000fea0000300000 */
[----:B------:R-:W-:-:S04]  /*9bd0*/  HFMA2 R3, -RZ, RZ, 0, 0 ;  /* 0x00000000ff037431 */ /* 0x000fc800000001ff */
[----:B------:R-:W-:Y:S05]  /*9be0*/  RET.REL.NODEC R2 `(_ZN7cutlass13device_kernelINS_4gemm6kernel13GemmUniversalIN4cute5tupleIJiiiiEEENS1_10collective13CollectiveMmaINS1_35MainloopSm100TmaUmmaWarpSpecializedILi6ELi2ELi4ENS5_IJNS4_1CILi1EEESB_SB_EEEEENS5_IJNSA_ILi128EEESE_NSA_ILi64EEEEEENS_10bfloat16_tENS5_IJSB_llEEESH_SI_NS4_8TiledMMAINS4_8MMA_AtomIJNS4_20SM100_MMA_F16BF16_SSISH_SH_fLi128ELi128ELNS4_4UMMA5MajorE1ELSN_1ELNSM_7ScaleInE0ELSO_0EEEEEENS4_6LayoutISC_NS5_IJNSA_ILi0EEESS_SS_EEEEENS5_IJNS4_10UnderscoreESV_SV_EEEEENS4_13SM90_TMA_LOADENS4_14ComposedLayoutINS4_7SwizzleILi3ELi4ELi3EEENS4_18smem_ptr_flag_bitsILi16EEENSR_INS5_IJSF_NSA_ILi8EEEEEENS5_IJSB_SF_EEEEEEEvNS4_8identityESY_S18_vS19_EENS_8epilogue10collective18CollectiveEpilogueINS1B_23Sm100TmaWarpSpecializedILi4ELi2ELi32ELb1ELb0EEEJSG_NS5_IJNSR_ISE_SB_EENSR_INSA_ILi32EEESB_EEEEESH_NS5_IJlSB_lEEESH_S1K_NS1B_6fusion15FusionCallbacksIS1F_NS1L_17LinearCombinationISH_fSH_fLNS_15FloatRoundStyleE2EEESG_S1J_JEEENS4_5SM1004TMEM4LOAD26SM100_TMEM_LOAD_32dp32b32xESY_NSZ_INS10_ILi2ELi4ELi3EEES13_NSR_INS5_IJS14_S1H_EEENS5_IJS1H_SB_EEEEEEENS4_39AutoVectorizingCopyWithAssumedAlignmentILi128EEENS4_14SM90_TMA_STOREES1Z_S21_S21_EEEvvEEEEvNT_6ParamsE) ;  /* 0xffffff6402047950 */ /* 0x000fea0003c3ffff */
        .weak           $__internal_1_$__cuda_sm10x_tcgen05_guardrail_trap_phase_invalid_during_alloc
        .type           $__internal_1_$__cuda_sm10x_tcgen05_guardrail_trap_phase_invalid_during_alloc,@function
        .size           $__internal_1_$__cuda_sm10x_tcgen05_guardrail_trap_phase_invalid_during_alloc,($__internal_2_$__cuda_sm10x_tcgen05_guardrail_trap_unallocated_columns_being_dealloced - $__internal_1_$__cuda_sm10x_tcgen05_guardrail_trap_phase_invalid_during_alloc)
$__internal_1_$__cuda_sm10x_tcgen05_guardrail_trap_phase_invalid_during_alloc:
[----:B------:R-:W-:Y:S05]  /*9bf0*/  BPT.TRAP 0x1 ;  /* 0x000000040000795c */ /* 0x000fea0000300000 */
[----:B------:R-:W-:-:S04]  /*9c00*/  MOV R3, 0x0 ;  /* 0x0000000000037802 */ /* 0x000fc80000000f00 */
[----:B------:R-:W-:Y:S05]  /*9c10*/  RET.REL.NODEC R2 `(_ZN7cutlass13device_kernelINS_4gemm6kernel13GemmUniversalIN4cute5tupleIJiiiiEEENS1_10collective13CollectiveMmaINS1_35MainloopSm100TmaUmmaWarpSpecializedILi6ELi2ELi4ENS5_IJNS4_1CILi1EEESB_SB_EEEEENS5_IJNSA_ILi128EEESE_NSA_ILi64EEEEEENS_10bfloat16_tENS5_IJSB_llEEESH_SI_NS4_8TiledMMAINS4_8MMA_AtomIJNS4_20SM100_MMA_F16BF16_SSISH_SH_fLi128ELi128ELNS4_4UMMA5MajorE1ELSN_1ELNSM_7ScaleInE0ELSO_0EEEEEENS4_6LayoutISC_NS5_IJNSA_ILi0EEESS_SS_EEEEENS5_IJNS4_10UnderscoreESV_SV_EEEEENS4_13SM90_TMA_LOADENS4_14ComposedLayoutINS4_7SwizzleILi3ELi4ELi3EEENS4_18smem_ptr_flag_bitsILi16EEENSR_INS5_IJSF_NSA_ILi8EEEEEENS5_IJSB_SF_EEEEEEEvNS4_8identityESY_S18_vS19_EENS_8epilogue10collective18CollectiveEpilogueINS1B_23Sm100TmaWarpSpecializedILi4ELi2ELi32ELb1ELb0EEEJSG_NS5_IJNSR_ISE_SB_EENSR_INSA_ILi32EEESB_EEEEESH_NS5_IJlSB_lEEESH_S1K_NS1B_6fusion15FusionCallbacksIS1F_NS1L_17LinearCombinationISH_fSH_fLNS_15FloatRoundStyleE2EEESG_S1J_JEEENS4_5SM1004TMEM4LOAD26SM100_TMEM_LOAD_32dp32b32xESY_NSZ_INS10_ILi2ELi4ELi3EEES13_NSR_INS5_IJS14_S1H_EEENS5_IJS1H_SB_EEEEEEENS4_39AutoVectorizingCopyWithAssumedAlignmentILi128EEENS4_14SM90_TMA_STOREES1Z_S21_S21_EEEvvEEEEvNT_6ParamsE) ;  /* 0xffffff6002f87950 */ /* 0x000fea0003c3ffff */
        .weak           $__internal_2_$__cuda_sm10x_tcgen05_guardrail_trap_unallocated_columns_being_dealloced
        .type           $__internal_2_$__cuda_sm10x_tcgen05_guardrail_trap_unallocated_columns_being_dealloced,@function
        .size           $__internal_2_$__cuda_sm10x_tcgen05_guardrail_trap_unallocated_columns_being_dealloced,(.L_x_182 - $__internal_2_$__cuda_sm10x_tcgen05_guardrail_trap_unallocated_columns_being_dealloced)
$__internal_2_$__cuda_sm10x_tcgen05_guardrail_trap_unallocated_columns_being_dealloced:
[----:B------:R-:W-:Y:S05]  /*9c20*/  BPT.TRAP 0x1 ;  /* 0x000000040000795c */ /* 0x000fea0000300000 */
[----:B------:R-:W-:-:S04]  /*9c30*/  HFMA2 R3, -RZ, RZ, 0, 0 ;  /* 0x00000000ff037431 */ /* 0x000fc800000001ff */
[----:B------:R-:W-:Y:S05]  /*9c40*/  RET.REL.NODEC R2 `(_ZN7cutlass13device_kernelINS_4gemm6kernel13GemmUniversalIN4cute5tupleIJiiiiEEENS1_10collective13CollectiveMmaINS1_35MainloopSm100TmaUmmaWarpSpecializedILi6ELi2ELi4ENS5_IJNS4_1CILi1EEESB_SB_EEEEENS5_IJNSA_ILi128EEESE_NSA_ILi64EEEEEENS_10bfloat16_tENS5_IJSB_llEEESH_SI_NS4_8TiledMMAINS4_8MMA_AtomIJNS4_20SM100_MMA_F16BF16_SSISH_SH_fLi128ELi128ELNS4_4UMMA5MajorE1ELSN_1ELNSM_7ScaleInE0ELSO_0EEEEEENS4_6LayoutISC_NS5_IJNSA_ILi0EEESS_SS_EEEEENS5_IJNS4_10UnderscoreESV_SV_EEEEENS4_13SM90_TMA_LOADENS4_14ComposedLayoutINS4_7SwizzleILi3ELi4ELi3EEENS4_18smem_ptr_flag_bitsILi16EEENSR_INS5_IJSF_NSA_ILi8EEEEEENS5_IJSB_SF_EEEEEEEvNS4_8identityESY_S18_vS19_EENS_8epilogue10collective18CollectiveEpilogueINS1B_23Sm100TmaWarpSpecializedILi4ELi2ELi32ELb1ELb0EEEJSG_NS5_IJNSR_ISE_SB_EENSR_INSA_ILi32EEESB_EEEEESH_NS5_IJlSB_lEEESH_S1K_NS1B_6fusion15FusionCallbacksIS1F_NS1L_17LinearCombinationISH_fSH_fLNS_15FloatRoundStyleE2EEESG_S1J_JEEENS4_5SM1004TMEM4LOAD26SM100_TMEM_LOAD_32dp32b32xESY_NSZ_INS10_ILi2ELi4ELi3EEES13_NSR_INS5_IJS14_S1H_EEENS5_IJS1H_SB_EEEEEEENS4_39AutoVectorizingCopyWithAssumedAlignmentILi128EEENS4_14SM90_TMA_STOREES1Z_S21_S21_EEEvvEEEEvNT_6ParamsE) ;  /* 0xffffff6002ec7950 */ /* 0x000fea0003c3ffff */
.L_x_181:
[----:B------:R-:W-:-:S00]  /*9c50*/  BRA `(.L_x_181) ;  /* 0xfffffffc00fc7947 */ /* 0x000fc0000383ffff */
[----:B------:R-:W-:-:S00]  /*9c60*/  NOP ;  /* 0x0000000000007918 */ /* 0x000fc00000000000 */
        /* <DEDUP_REMOVED lines=9> */
.L_x_182:


//--------------------- .nv.global.init           --------------------------
	.section	.nv.global.init,"aw",@progbits
.nv.global.init:
	.type		$str$27,@object
	.size		$str$27,($str$28 - $str$27)
$str$27:
        /*0000*/ 	.byte	0x28, 0x61, 0x64, 0x64, 0x72, 0x65, 0x73, 0x73, 0x20, 0x26, 0x20, 0x6d, 0x61, 0x73, 0x6b, 0x29
        /*0010*/ 	.byte	0x20, 0x3d, 0x3d, 0x20, 0x30, 0x00
	.type		$str$28,@object
	.size		$str$28,($str$26 - $str$28)
$str$28:
        /*0016*/ 	.byte	0x2f, 0x74, 0x6d, 0x70, 0x2f, 0x63, 0x75, 0x74, 0x6c, 0x61, 0x73, 0x73, 0x5f, 0x73, 0x77, 0x65
        /*0026*/ 	.byte	0x65, 0x70, 0x5f, 0x73, 0x72, 0x63, 0x2f, 0x69, 0x6e, 0x63, 0x6c, 0x75, 0x64, 0x65, 0x2f, 0x63
        /*0036*/ 	.byte	0x75, 0x74, 0x65, 0x2f, 0x70, 0x6f, 0x69, 0x6e, 0x74, 0x65, 0x72, 0x5f, 0x66, 0x6c, 0x61, 0x67
        /*0046*/ 	.byte	0x67, 0x65, 0x64, 0x2e, 0x68, 0x70, 0x70, 0x00
	.type		$str$26,@object
	.size		$str$26,($str$25 - $str$26)
$str$26:
        /*004e*/ 	.byte	0x2f, 0x74, 0x6d, 0x70, 0x2f, 0x63, 0x75, 0x74, 0x6c, 0x61, 0x73, 0x73, 0x5f, 0x73, 0x77, 0x65
        /*005e*/ 	.byte	0x65, 0x70, 0x5f, 0x73, 0x72, 0x63, 0x2f, 0x69, 0x6e, 0x63, 0x6c, 0x75, 0x64, 0x65, 0x2f, 0x63
        /*006e*/ 	.byte	0x75, 0x74, 0x65, 0x2f, 0x61, 0x74, 0x6f, 0x6d, 0x2f, 0x63, 0x6f, 0x70, 0x79, 0x5f, 0x74, 0x72
        /*007e*/ 	.byte	0x61, 0x69, 0x74, 0x73, 0x5f, 0x73, 0x6d, 0x31, 0x30, 0x30, 0x2e, 0x68, 0x70, 0x70, 0x00
	.type		$str$25,@object
	.size		$str$25,(__unnamed_1 - $str$25)
$str$25:
        /*008d*/ 	.byte	0x28, 0x28, 0x75, 0x69, 0x6e, 0x74, 0x33, 0x32, 0x5f, 0x74, 0x28, 0x74, 0x68, 0x72, 0x65, 0x61
        /*009d*/ 	.byte	0x64, 0x49, 0x64, 0x78, 0x2e, 0x78, 0x29, 0x20, 0x2f, 0x20, 0x33, 0x32, 0x29, 0x20, 0x25, 0x20
        /*00ad*/ 	.byte	0x34, 0x29, 0x20, 0x3d, 0x3d, 0x20, 0x28, 0x28, 0x28, 0x74, 0x6d, 0x65, 0x6d, 0x5f, 0x61, 0x64
        /*00bd*/ 	.byte	0x64, 0x72, 0x20, 0x3e, 0x3e, 0x20, 0x31, 0x36, 0x29, 0x20, 0x2f, 0x20, 0x33, 0x32, 0x29, 0x20
        /*00cd*/ 	.byte	0x25, 0x20, 0x34, 0x29, 0x00
	.type		__unnamed_1,@object
	.size		__unnamed_1,(__unnamed_2 - __unnamed_1)
__unnamed_1:
        /*00d2*/ 	.byte	0x61, 0x75, 0x74, 0x6f, 0x20, 0x63, 0x75, 0x74, 0x65, 0x3a, 0x3a, 0x61, 0x73, 0x5f, 0x70, 0x6f
        /* <DEDUP_REMOVED lines=24> */
        /*0262*/ 	.byte	0x34, 0x30, 0x39, 0x36, 0x3e, 0x3e, 0x3e, 0x3e, 0x5d, 0x00
	.type		__unnamed_2,@object
	.size		__unnamed_2,(.L_2 - __unnamed_2)
__unnamed_2:
        /* <DEDUP_REMOVED lines=42> */
        /*050c*/ 	.byte	0x3e, 0x3e, 0x5d, 0x00
.L_2:


//--------------------- .nv.shared._ZN7cutlass13device_kernelINS_4gemm6kernel13GemmUniversalIN4cute5tupleIJiiiiEEENS1_10collective13CollectiveMmaINS1_35MainloopSm100TmaUmmaWarpSpecializedILi6ELi2ELi4ENS5_IJNS4_1CILi1EEESB_SB_EEEEENS5_IJNSA_ILi128EEESE_NSA_ILi64EEEEEENS_10bfloat16_tENS5_IJSB_llEEESH_SI_NS4_8TiledMMAINS4_8MMA_AtomIJNS4_20SM100_MMA_F16BF16_SSISH_SH_fLi128ELi128ELNS4_4UMMA5MajorE1ELSN_1ELNSM_7ScaleInE0ELSO_0EEEEEENS4_6LayoutISC_NS5_IJNSA_ILi0EEESS_SS_EEEEENS5_IJNS4_10UnderscoreESV_SV_EEEEENS4_13SM90_TMA_LOADENS4_14ComposedLayoutINS4_7SwizzleILi3ELi4ELi3EEENS4_18smem_ptr_flag_bitsILi16EEENSR_INS5_IJSF_NSA_ILi8EEEEEENS5_IJSB_SF_EEEEEEEvNS4_8identityESY_S18_vS19_EENS_8epilogue10collective18CollectiveEpilogueINS1B_23Sm100TmaWarpSpecializedILi4ELi2ELi32ELb1ELb0EEEJSG_NS5_IJNSR_ISE_SB_EENSR_INSA_ILi32EEESB_EEEEESH_NS5_IJlSB_lEEESH_S1K_NS1B_6fusion15FusionCallbacksIS1F_NS1L_17LinearCombinationISH_fSH_fLNS_15FloatRoundStyleE2EEESG_S1J_JEEENS4_5SM1004TMEM4LOAD26SM100_TMEM_LOAD_32dp32b32xESY_NSZ_INS10_ILi2ELi4ELi3EEES13_NSR_INS5_IJS14_S1H_EEENS5_IJS1H_SB_EEEEEEENS4_39AutoVectorizingCopyWithAssumedAlignmentILi128EEENS4_14SM90_TMA_STOREES1Z_S21_S21_EEEvvEEEEvNT_6ParamsE --------------------------
	.section	.nv.shared._ZN7cutlass13device_kernelINS_4gemm6kernel13GemmUniversalIN4cute5tupleIJiiiiEEENS1_10collective13CollectiveMmaINS1_35MainloopSm100TmaUmmaWarpSpecializedILi6ELi2ELi4ENS5_IJNS4_1CILi1EEESB_SB_EEEEENS5_IJNSA_ILi128EEESE_NSA_ILi64EEEEEENS_10bfloat16_tENS5_IJSB_llEEESH_SI_NS4_8TiledMMAINS4_8MMA_AtomIJNS4_20SM100_MMA_F16BF16_SSISH_SH_fLi128ELi128ELNS4_4UMMA5MajorE1ELSN_1ELNSM_7ScaleInE0ELSO_0EEEEEENS4_6LayoutISC_NS5_IJNSA_ILi0EEESS_SS_EEEEENS5_IJNS4_10UnderscoreESV_SV_EEEEENS4_13SM90_TMA_LOADENS4_14ComposedLayoutINS4_7SwizzleILi3ELi4ELi3EEENS4_18smem_ptr_flag_bitsILi16EEENSR_INS5_IJSF_NSA_ILi8EEEEEENS5_IJSB_SF_EEEEEEEvNS4_8identityESY_S18_vS19_EENS_8epilogue10collective18CollectiveEpilogueINS1B_23Sm100TmaWarpSpecializedILi4ELi2ELi32ELb1ELb0EEEJSG_NS5_IJNSR_ISE_SB_EENSR_INSA_ILi32EEESB_EEEEESH_NS5_IJlSB_lEEESH_S1K_NS1B_6fusion15FusionCallbacksIS1F_NS1L_17LinearCombinationISH_fSH_fLNS_15FloatRoundStyleE2EEESG_S1J_JEEENS4_5SM1004TMEM4LOAD26SM100_TMEM_LOAD_32dp32b32xESY_NSZ_INS10_ILi2ELi4ELi3EEES13_NSR_INS5_IJS14_S1H_EEENS5_IJS1H_SB_EEEEEEENS4_39AutoVectorizingCopyWithAssumedAlignmentILi128EEENS4_14SM90_TMA_STOREES1Z_S21_S21_EEEvvEEEEvNT_6ParamsE,"aw",@nobits
	.sectionflags	@""
	.align	16
	.zero		1024


//--------------------- .nv.shared.reserved.0     --------------------------
	.section	.nv.shared.reserved.0,"aw",@nobits
	.weak		__nv_reservedSMEM_offset_0_alias
	.size		__nv_reservedSMEM_offset_0_alias, 0, 64
	.other		__nv_reservedSMEM_offset_0_alias,@"STO_CUDA_RESERVED_SHARED STV_DEFAULT"
__nv_reservedSMEM_offset_0_alias:
	.zero		0
.nv.shared.reserved.0:
	.zero		64
	.weak		__nv_reservedSMEM_tcgen05_partition
	.type		__nv_reservedSMEM_tcgen05_partition,@object
	.size		__nv_reservedSMEM_tcgen05_partition,(.L_0 - __nv_reservedSMEM_tcgen05_partition)
__nv_reservedSMEM_tcgen05_partition:
	.zero		32
.L_0:


//--------------------- .nv.global                --------------------------
	.section	.nv.global,"aw",@nobits
.nv.global:
	.type		_ZN40_INTERNAL_5de3dcce_4_k_cu_651a157f_338794cute1_E,@object
	.size		_ZN40_INTERNAL_5de3dcce_4_k_cu_651a157f_338794cute1_E,(_ZN40_INTERNAL_5de3dcce_4_k_cu_651a157f_338794cuda3std3__45__cpo6cbeginE - _ZN40_INTERNAL_5de3dcce_4_k_cu_651a157f_338794cute1_E)
_ZN40_INTERNAL_5de3dcce_4_k_cu_651a157f_338794cute1_E:
	.zero		1
	.type		_ZN40_INTERNAL_5de3dcce_4_k_cu_651a157f_338794cuda3std3__45__cpo6cbeginE,@object
	.size		_ZN40_INTERNAL_5de3dcce_4_k_cu_651a157f_338794cuda3std3__45__cpo6cbeginE,(_ZN40_INTERNAL_5de3dcce_4_k_cu_651a157f_338794cuda3std3__48in_placeE - _ZN40_INTERNAL_5de3dcce_4_k_cu_651a157f_338794cuda3std3__45__cpo6cbeginE)
_ZN40_INTERNAL_5de3dcce_4_k_cu_651a157f_338794cuda3std3__45__cpo6cbeginE:
	.zero		1
	.type		_ZN40_INTERNAL_5de3dcce_4_k_cu_651a157f_338794cuda3std3__48in_placeE,@object
	.size		_ZN40_INTERNAL_5de3dcce_4_k_cu_651a157f_338794cuda3std3__48in_placeE,(_ZN40_INTERNAL_5de3dcce_4_k_cu_651a157f_338794cuda3std6ranges3__45__cpo9iter_moveE - _ZN40_INTERNAL_5de3dcce_4_k_cu_651a157f_338794cuda3std3__48in_placeE)
_ZN40_INTERNAL_5de3dcce_4_k_cu_651a157f_338794cuda3std3__48in_placeE:
	.zero		1
	.type		_ZN40_INTERNAL_5de3dcce_4_k_cu_651a157f_338794cuda3std6ranges3__45__cpo9iter_moveE,@object
	.size		_ZN40_INTERNAL_5de3dcce_4_k_cu_651a157f_338794cuda3std6ranges3__45__cpo9iter_moveE,(_ZN40_INTERNAL_5de3dcce_4_k_cu_651a157f_338794cuda3std3__45__cpo5beginE - _ZN40_INTERNAL_5de3dcce_4_k_cu_651a157f_338794cuda3std6ranges3__45__cpo9iter_moveE)
_ZN40_INTERNAL_5de3dcce_4_k_cu_651a157f_338794cuda3std6ranges3__45__cpo9iter_moveE:
	.zero		1
	.type		_ZN40_INTERNAL_5de3dcce_4_k_cu_651a157f_338794cuda3std3__45__cpo5beginE,@object
	.size		_ZN40_INTERNAL_5de3dcce_4_k_cu_651a157f_338794cuda3std3__45__cpo5beginE,(_ZN40_INTERNAL_5de3dcce_4_k_cu_651a157f_338794cuda3std3__442_GLOBAL__N__5de3dcce_4_k_cu_651a157f_338796ignoreE - _ZN40_INTERNAL_5de3dcce_4_k_cu_651a157f_338794cuda3std3__45__cpo5beginE)
_ZN40_INTERNAL_5de3dcce_4_k_cu_651a157f_338794cuda3std3__45__cpo5beginE:
	.zero		1
	.type		_ZN40_INTERNAL_5de3dcce_4_k_cu_651a157f_338794cuda3std3__442_GLOBAL__N__5de3dcce_4_k_cu_651a157f_338796ignoreE,@object
	.size		_ZN40_INTERNAL_5de3dcce_4_k_cu_651a157f_338794cuda3std3__442_GLOBAL__N__5de3dcce_4_k_cu_651a157f_338796ignoreE,(_ZN40_INTERNAL_5de3dcce_4_k_cu_651a157f_338794cute7productE - _ZN40_INTERNAL_5de3dcce_4_k_cu_651a157f_338794cuda3std3__442_GLOBAL__N__5de3dcce_4_k_cu_651a157f_338796ignoreE)
_ZN40_INTERNAL_5de3dcce_4_k_cu_651a157f_338794cuda3std3__442_GLOBAL__N__5de3dcce_4_k_cu_651a157f_338796ignoreE:
	.zero		1
	.type		_ZN40_INTERNAL_5de3dcce_4_k_cu_651a157f_338794cute7productE,@object
	.size		_ZN40_INTERNAL_5de3dcce_4_k_cu_651a157f_338794cute7productE,(_ZN40_INTERNAL_5de3dcce_4_k_cu_651a157f_338794cuda3std3__45__cpo3endE - _ZN40_INTERNAL_5de3dcce_4_k_cu_651a157f_338794cute7productE)
_ZN40_INTERNAL_5de3dcce_4_k_cu_651a157f_338794cute7productE:
	.zero		1
	.type		_ZN40_INTERNAL_5de3dcce_4_k_cu_651a157f_338794cuda3std3__45__cpo3endE,@object
	.size		_ZN40_INTERNAL_5de3dcce_4_k_cu_651a157f_338794cuda3std3__45__cpo3endE,(_ZN40_INTERNAL_5de3dcce_4_k_cu_651a157f_338794cuda3std3__419piecewise_constructE - _ZN40_INTERNAL_5de3dcce_4_k_cu_651a157f_338794cuda3std3__45__cpo3endE)
_ZN40_INTERNAL_5de3dcce_4_k_cu_651a157f_338794cuda3std3__45__cpo3endE:
	.zero		1
	.type		_ZN40_INTERNAL_5de3dcce_4_k_cu_651a157f_338794cuda3std3__419piecewise_constructE,@object
	.size		_ZN40_INTERNAL_5de3dcce_4_k_cu_651a157f_338794cuda3std3__419piecewise_constructE,(_ZN40_INTERNAL_5de3dcce_4_k_cu_651a157f_338794cuda3std3__45__cpo4cendE - _ZN40_INTERNAL_5de3dcce_4_k_cu_651a157f_338794cuda3std3__419piecewise_constructE)
_ZN40_INTERNAL_5de3dcce_4_k_cu_651a157f_338794cuda3std3__419piecewise_constructE:
	.zero		1
	.type		_ZN40_INTERNAL_5de3dcce_4_k_cu_651a157f_338794cuda3std3__45__cpo4cendE,@object
	.size		_ZN40_INTERNAL_5de3dcce_4_k_cu_651a157f_338794cuda3std3__45__cpo4cendE,(_ZN40_INTERNAL_5de3dcce_4_k_cu_651a157f_338794cuda3std6ranges3__45__cpo4swapE - _ZN40_INTERNAL_5de3dcce_4_k_cu_651a157f_338794cuda3std3__45__cpo4cendE)
_ZN40_INTERNAL_5de3dcce_4_k_cu_651a157f_338794cuda3std3__45__cpo4cendE:
	.zero		1
	.type		_ZN40_INTERNAL_5de3dcce_4_k_cu_651a157f_338794cuda3std6ranges3__45__cpo4swapE,@object
	.size		_ZN40_INTERNAL_5de3dcce_4_k_cu_651a157f_338794cuda3std6ranges3__45__cpo4swapE,(.L_10 - _ZN40_INTERNAL_5de3dcce_4_k_cu_651a157f_338794cuda3std6ranges3__45__cpo4swapE)
_ZN40_INTERNAL_5de3dcce_4_k_cu_651a157f_338794cuda3std6ranges3__45__cpo4swapE:
	.zero		1
.L_10:


//--------------------- .nv.constant0._ZN7cutlass13device_kernelINS_4gemm6kernel13GemmUniversalIN4cute5tupleIJiiiiEEENS1_10collective13CollectiveMmaINS1_35MainloopSm100TmaUmmaWarpSpecializedILi6ELi2ELi4ENS5_IJNS4_1CILi1EEESB_SB_EEEEENS5_IJNSA_ILi128EEESE_NSA_ILi64EEEEEENS_10bfloat16_tENS5_IJSB_llEEESH_SI_NS4_8TiledMMAINS4_8MMA_AtomIJNS4_20SM100_MMA_F16BF16_SSISH_SH_fLi128ELi128ELNS4_4UMMA5MajorE1ELSN_1ELNSM_7ScaleInE0ELSO_0EEEEEENS4_6LayoutISC_NS5_IJNSA_ILi0EEESS_SS_EEEEENS5_IJNS4_10UnderscoreESV_SV_EEEEENS4_13SM90_TMA_LOADENS4_14ComposedLayoutINS4_7SwizzleILi3ELi4ELi3EEENS4_18smem_ptr_flag_bitsILi16EEENSR_INS5_IJSF_NSA_ILi8EEEEEENS5_IJSB_SF_EEEEEEEvNS4_8identityESY_S18_vS19_EENS_8epilogue10collective18CollectiveEpilogueINS1B_23Sm100TmaWarpSpecializedILi4ELi2ELi32ELb1ELb0EEEJSG_NS5_IJNSR_ISE_SB_EENSR_INSA_ILi32EEESB_EEEEESH_NS5_IJlSB_lEEESH_S1K_NS1B_6fusion15FusionCallbacksIS1F_NS1L_17LinearCombinationISH_fSH_fLNS_15FloatRoundStyleE2EEESG_S1J_JEEENS4_5SM1004TMEM4LOAD26SM100_TMEM_LOAD_32dp32b32xESY_NSZ_INS10_ILi2ELi4ELi3EEES13_NSR_INS5_IJS14_S1H_EEENS5_IJS1H_SB_EEEEEEENS4_39AutoVectorizingCopyWithAssumedAlignmentILi128EEENS4_14SM90_TMA_STOREES1Z_S21_S21_EEEvvEEEEvNT_6ParamsE --------------------------
	.section	.nv.constant0._ZN7cutlass13device_kernelINS_4gemm6kernel13GemmUniversalIN4cute5tupleIJiiiiEEENS1_10collective13CollectiveMmaINS1_35MainloopSm100TmaUmmaWarpSpecializedILi6ELi2ELi4ENS5_IJNS4_1CILi1EEESB_SB_EEEEENS5_IJNSA_ILi128EEESE_NSA_ILi64EEEEEENS_10bfloat16_tENS5_IJSB_llEEESH_SI_NS4_8TiledMMAINS4_8MMA_AtomIJNS4_20SM100_MMA_F16BF16_SSISH_SH_fLi128ELi128ELNS4_4UMMA5MajorE1ELSN_1ELNSM_7ScaleInE0ELSO_0EEEEEENS4_6LayoutISC_NS5_IJNSA_ILi0EEESS_SS_EEEEENS5_IJNS4_10UnderscoreESV_SV_EEEEENS4_13SM90_TMA_LOADENS4_14ComposedLayoutINS4_7SwizzleILi3ELi4ELi3EEENS4_18smem_ptr_flag_bitsILi16EEENSR_INS5_IJSF_NSA_ILi8EEEEEENS5_IJSB_SF_EEEEEEEvNS4_8identityESY_S18_vS19_EENS_8epilogue10collective18CollectiveEpilogueINS1B_23Sm100TmaWarpSpecializedILi4ELi2ELi32ELb1ELb0EEEJSG_NS5_IJNSR_ISE_SB_EENSR_INSA_ILi32EEESB_EEEEESH_NS5_IJlSB_lEEESH_S1K_NS1B_6fusion15FusionCallbacksIS1F_NS1L_17LinearCombinationISH_fSH_fLNS_15FloatRoundStyleE2EEESG_S1J_JEEENS4_5SM1004TMEM4LOAD26SM100_TMEM_LOAD_32dp32b32xESY_NSZ_INS10_ILi2ELi4ELi3EEES13_NSR_INS5_IJS14_S1H_EEENS5_IJS1H_SB_EEEEEEENS4_39AutoVectorizingCopyWithAssumedAlignmentILi128EEENS4_14SM90_TMA_STOREES1Z_S21_S21_EEEvvEEEEvNT_6ParamsE,"a",@progbits
	.sectionflags	@""
	.align	4
.nv.constant0._ZN7cutlass13device_kernelINS_4gemm6kernel13GemmUniversalIN4cute5tupleIJiiiiEEENS1_10collective13CollectiveMmaINS1_35MainloopSm100TmaUmmaWarpSpecializedILi6ELi2ELi4ENS5_IJNS4_1CILi1EEESB_SB_EEEEENS5_IJNSA_ILi128EEESE_NSA_ILi64EEEEEENS_10bfloat16_tENS5_IJSB_llEEESH_SI_NS4_8TiledMMAINS4_8MMA_AtomIJNS4_20SM100_MMA_F16BF16_SSISH_SH_fLi128ELi128ELNS4_4UMMA5MajorE1ELSN_1ELNSM_7ScaleInE0ELSO_0EEEEEENS4_6LayoutISC_NS5_IJNSA_ILi0EEESS_SS_EEEEENS5_IJNS4_10UnderscoreESV_SV_EEEEENS4_13SM90_TMA_LOADENS4_14ComposedLayoutINS4_7SwizzleILi3ELi4ELi3EEENS4_18smem_ptr_flag_bitsILi16EEENSR_INS5_IJSF_NSA_ILi8EEEEEENS5_IJSB_SF_EEEEEEEvNS4_8identityESY_S18_vS19_EENS_8epilogue10collective18CollectiveEpilogueINS1B_23Sm100TmaWarpSpecializedILi4ELi2ELi32ELb1ELb0EEEJSG_NS5_IJNSR_ISE_SB_EENSR_INSA_ILi32EEESB_EEEEESH_NS5_IJlSB_lEEESH_S1K_NS1B_6fusion15FusionCallbacksIS1F_NS1L_17LinearCombinationISH_fSH_fLNS_15FloatRoundStyleE2EEESG_S1J_JEEENS4_5SM1004TMEM4LOAD26SM100_TMEM_LOAD_32dp32b32xESY_NSZ_INS10_ILi2ELi4ELi3EEES13_NSR_INS5_IJS14_S1H_EEENS5_IJS1H_SB_EEEEEEENS4_39AutoVectorizingCopyWithAssumedAlignmentILi128EEENS4_14SM90_TMA_STOREES1Z_S21_S21_EEEvvEEEEvNT_6ParamsE:
	.zero		2944


//--------------------- SYMBOLS --------------------------

	.type		.nv.reservedSmem.offset0,@object
	.size		.nv.reservedSmem.offset0,0x4
	.type		.nv.reservedSmem.cap,@object
	.size		.nv.reservedSmem.cap,0x4
	.type		__assertfail,@function
